// auto-generated by cutlass_sweep.gemm — config: {"arch": "sm_90", "cluster_m": 1, "cluster_n": 1, "dtype": "e5m2", "stages": 0, "tile_k": 32, "tile_m": 128, "tile_n": 64}
#include "cutlass/cutlass.h"
#include "cutlass/gemm/collective/collective_builder.hpp"
#include "cutlass/gemm/device/gemm_universal_adapter.h"
#include "cutlass/gemm/kernel/gemm_universal.hpp"
#include "cutlass/epilogue/collective/collective_builder.hpp"

using ElemA = cutlass::float_e5m2_t;
using ElemB = cutlass::float_e5m2_t;
using ElemCD = cutlass::float_e5m2_t;
using Acc  = float;
using TileShape    = cute::Shape<cute::_128, cute::_64, cute::_32>;
using ClusterShape = cute::Shape<cute::_1, cute::_1, cute::_1>;

using CollectiveEpilogue = typename cutlass::epilogue::collective::CollectiveBuilder<
    cutlass::arch::Sm90, cutlass::arch::OpClassTensorOp,
    TileShape, ClusterShape,
    cutlass::epilogue::collective::EpilogueTileAuto,
    Acc, Acc,
    ElemCD, cutlass::layout::RowMajor, 128 / cutlass::sizeof_bits<ElemCD>::value,
    ElemCD, cutlass::layout::RowMajor, 128 / cutlass::sizeof_bits<ElemCD>::value,
    cutlass::epilogue::collective::EpilogueScheduleAuto
  >::CollectiveOp;

using CollectiveMainloop = typename cutlass::gemm::collective::CollectiveBuilder<
    cutlass::arch::Sm90, cutlass::arch::OpClassTensorOp,
    ElemA, cutlass::layout::RowMajor, 128 / cutlass::sizeof_bits<ElemA>::value,
    ElemB, cutlass::layout::ColumnMajor, 128 / cutlass::sizeof_bits<ElemB>::value,
    Acc,
    TileShape, ClusterShape,
    cutlass::gemm::collective::StageCountAutoCarveout<static_cast<int>(sizeof(typename CollectiveEpilogue::SharedStorage))>,
    cutlass::gemm::collective::KernelScheduleAuto
  >::CollectiveOp;

using GemmKernel = cutlass::gemm::kernel::GemmUniversal<
    cute::Shape<int,int,int,int>,
    CollectiveMainloop,
    CollectiveEpilogue
>;
using Gemm = cutlass::gemm::device::GemmUniversalAdapter<GemmKernel>;

// Force the device kernel symbol into the cubin without needing a host main.
auto* _anchor = &cutlass::device_kernel<GemmKernel>;


// ===== COMPILED SASS (sm_90a) =====

	.target	sm_90a

	.elftype	@"ET_EXEC"


//--------------------- .note.nv.tkinfo           --------------------------
	.section	.note.nv.tkinfo,"",@"SHT_NOTE"
	.sectionflags	@"SHF_NOTE_NV_TKINFO"
	.tkinfo
        /*0018*/ 	.word	0x00000002
        /*0030*/ 	.string	""
        /*0030*/ 	.string	"ptxas"
        /*0030*/ 	.string	"Cuda compilation tools, release 13.0, V13.0.88"
        /*0030*/ 	.string	"Build cuda_13.0.r13.0/compiler.36424714_0"
        /*0030*/ 	.string	"-arch sm_90a -m 64 "



//--------------------- .note.nv.cuinfo           --------------------------
	.section	.note.nv.cuinfo,"",@"SHT_NOTE"
	.sectionflags	@"SHF_NOTE_NV_CUINFO"
        /*0018*/ 	.short	0x0002
        /*001a*/ 	.short	0x005a
        /*001c*/ 	.short	0x0082
	.zero		2


//--------------------- .nv.info                  --------------------------
	.section	.nv.info,"",@"SHT_CUDA_INFO"
	.align	4


	//----- nvinfo : EIATTR_REGCOUNT
	.align		4
        /*0000*/ 	.byte	0x04, 0x2f
        /*0002*/ 	.short	(.L_12 - .L_11)
	.align		4
.L_11:
        /*0004*/ 	.word	index@(_ZN7cutlass13device_kernelINS_4gemm6kernel13GemmUniversalIN4cute5tupleIJiiiiEEENS1_10collective13CollectiveMmaINS1_37MainloopSm90TmaGmmaWarpSpecializedFP8ILi37ENS5_IJNS4_1CILi1EEESB_SB_EEENS1_35KernelTmaWarpSpecializedCooperativeEEENS5_IJNSA_ILi128EEENSA_ILi64EEENSA_ILi32EEEEEENS_12float_e5m2_tENS5_IJlSB_lEEESJ_SK_NS4_8TiledMMAINS4_8MMA_AtomIJNS4_4SM904GMMA30MMA_64x64x32_F32E5M2E5M2_SS_TNILNSO_7ScaleInE1ELSQ_1EEEEEENS4_6LayoutINS5_IJNSA_ILi2EEESB_SB_EEENS5_IJSB_NSA_ILi0EEESW_EEEEENS5_IJNS4_10UnderscoreESZ_SZ_EEEEENS4_13SM90_TMA_LOADENS4_14ComposedLayoutINS4_7SwizzleILi1ELi4ELi3EEENS4_18smem_ptr_flag_bitsILi8EEENST_INS5_IJNSA_ILi8EEESH_EEENS5_IJSH_SB_EEEEEEEvNS4_8identityES12_S1C_vS1D_EENS_8epilogue10collective6detail29Sm90TmaWarpSpecializedAdapterINS1G_15DefaultEpilogueISJ_SK_SK_NS1F_6thread17LinearCombinationISJ_Li1EffLNS1K_9ScaleType4KindE0ELNS_15FloatRoundStyleE2ESJ_EENS1_15EpilogueDefaultEEEEEvvEEEEvNT_6ParamsE)
        /*0008*/ 	.word	0x000000a8


	//----- nvinfo : EIATTR_FRAME_SIZE
	.align		4
.L_12:
        /*000c*/ 	.byte	0x04, 0x11
        /*000e*/ 	.short	(.L_14 - .L_13)
	.align		4
.L_13:
        /*0010*/ 	.word	index@(_ZN7cutlass13device_kernelINS_4gemm6kernel13GemmUniversalIN4cute5tupleIJiiiiEEENS1_10collective13CollectiveMmaINS1_37MainloopSm90TmaGmmaWarpSpecializedFP8ILi37ENS5_IJNS4_1CILi1EEESB_SB_EEENS1_35KernelTmaWarpSpecializedCooperativeEEENS5_IJNSA_ILi128EEENSA_ILi64EEENSA_ILi32EEEEEENS_12float_e5m2_tENS5_IJlSB_lEEESJ_SK_NS4_8TiledMMAINS4_8MMA_AtomIJNS4_4SM904GMMA30MMA_64x64x32_F32E5M2E5M2_SS_TNILNSO_7ScaleInE1ELSQ_1EEEEEENS4_6LayoutINS5_IJNSA_ILi2EEESB_SB_EEENS5_IJSB_NSA_ILi0EEESW_EEEEENS5_IJNS4_10UnderscoreESZ_SZ_EEEEENS4_13SM90_TMA_LOADENS4_14ComposedLayoutINS4_7SwizzleILi1ELi4ELi3EEENS4_18smem_ptr_flag_bitsILi8EEENST_INS5_IJNSA_ILi8EEESH_EEENS5_IJSH_SB_EEEEEEEvNS4_8identityES12_S1C_vS1D_EENS_8epilogue10collective6detail29Sm90TmaWarpSpecializedAdapterINS1G_15DefaultEpilogueISJ_SK_SK_NS1F_6thread17LinearCombinationISJ_Li1EffLNS1K_9ScaleType4KindE0ELNS_15FloatRoundStyleE2ESJ_EENS1_15EpilogueDefaultEEEEEvvEEEEvNT_6ParamsE)
        /*0014*/ 	.word	0x00000000


	//----- nvinfo : EIATTR_MIN_STACK_SIZE
	.align		4
.L_14:
        /*0018*/ 	.byte	0x04, 0x12
        /*001a*/ 	.short	(.L_16 - .L_15)
	.align		4
.L_15:
        /*001c*/ 	.word	index@(_ZN7cutlass13device_kernelINS_4gemm6kernel13GemmUniversalIN4cute5tupleIJiiiiEEENS1_10collective13CollectiveMmaINS1_37MainloopSm90TmaGmmaWarpSpecializedFP8ILi37ENS5_IJNS4_1CILi1EEESB_SB_EEENS1_35KernelTmaWarpSpecializedCooperativeEEENS5_IJNSA_ILi128EEENSA_ILi64EEENSA_ILi32EEEEEENS_12float_e5m2_tENS5_IJlSB_lEEESJ_SK_NS4_8TiledMMAINS4_8MMA_AtomIJNS4_4SM904GMMA30MMA_64x64x32_F32E5M2E5M2_SS_TNILNSO_7ScaleInE1ELSQ_1EEEEEENS4_6LayoutINS5_IJNSA_ILi2EEESB_SB_EEENS5_IJSB_NSA_ILi0EEESW_EEEEENS5_IJNS4_10UnderscoreESZ_SZ_EEEEENS4_13SM90_TMA_LOADENS4_14ComposedLayoutINS4_7SwizzleILi1ELi4ELi3EEENS4_18smem_ptr_flag_bitsILi8EEENST_INS5_IJNSA_ILi8EEESH_EEENS5_IJSH_SB_EEEEEEEvNS4_8identityES12_S1C_vS1D_EENS_8epilogue10collective6detail29Sm90TmaWarpSpecializedAdapterINS1G_15DefaultEpilogueISJ_SK_SK_NS1F_6thread17LinearCombinationISJ_Li1EffLNS1K_9ScaleType4KindE0ELNS_15FloatRoundStyleE2ESJ_EENS1_15EpilogueDefaultEEEEEvvEEEEvNT_6ParamsE)
        /*0020*/ 	.word	0x00000000
.L_16:


//--------------------- .nv.compat                --------------------------
	.section	.nv.compat,"",@"SHT_CUDA_COMPAT_INFO"
	.align	4
        /*0000*/ 	.byte	0x02, 0x09, 0x01, 0x00, 0x02, 0x02, 0x04, 0x00, 0x02, 0x05, 0x05, 0x00, 0x03, 0x07, 0x01, 0x01
        /*0010*/ 	.byte	0x02, 0x03, 0x01, 0x00, 0x02, 0x06, 0x01, 0x00, 0x04, 0x0b, 0x08, 0x00, 0x00, 0x00, 0x00, 0x00
        /*0020*/ 	.byte	0x00, 0x00, 0x00, 0x00


//--------------------- .nv.info._ZN7cutlass13device_kernelINS_4gemm6kernel13GemmUniversalIN4cute5tupleIJiiiiEEENS1_10collective13CollectiveMmaINS1_37MainloopSm90TmaGmmaWarpSpecializedFP8ILi37ENS5_IJNS4_1CILi1EEESB_SB_EEENS1_35KernelTmaWarpSpecializedCooperativeEEENS5_IJNSA_ILi128EEENSA_ILi64EEENSA_ILi32EEEEEENS_12float_e5m2_tENS5_IJlSB_lEEESJ_SK_NS4_8TiledMMAINS4_8MMA_AtomIJNS4_4SM904GMMA30MMA_64x64x32_F32E5M2E5M2_SS_TNILNSO_7ScaleInE1ELSQ_1EEEEEENS4_6LayoutINS5_IJNSA_ILi2EEESB_SB_EEENS5_IJSB_NSA_ILi0EEESW_EEEEENS5_IJNS4_10UnderscoreESZ_SZ_EEEEENS4_13SM90_TMA_LOADENS4_14ComposedLayoutINS4_7SwizzleILi1ELi4ELi3EEENS4_18smem_ptr_flag_bitsILi8EEENST_INS5_IJNSA_ILi8EEESH_EEENS5_IJSH_SB_EEEEEEEvNS4_8identityES12_S1C_vS1D_EENS_8epilogue10collective6detail29Sm90TmaWarpSpecializedAdapterINS1G_15DefaultEpilogueISJ_SK_SK_NS1F_6thread17LinearCombinationISJ_Li1EffLNS1K_9ScaleType4KindE0ELNS_15FloatRoundStyleE2ESJ_EENS1_15EpilogueDefaultEEEEEvvEEEEvNT_6ParamsE --------------------------
	.section	.nv.info._ZN7cutlass13device_kernelINS_4gemm6kernel13GemmUniversalIN4cute5tupleIJiiiiEEENS1_10collective13CollectiveMmaINS1_37MainloopSm90TmaGmmaWarpSpecializedFP8ILi37ENS5_IJNS4_1CILi1EEESB_SB_EEENS1_35KernelTmaWarpSpecializedCooperativeEEENS5_IJNSA_ILi128EEENSA_ILi64EEENSA_ILi32EEEEEENS_12float_e5m2_tENS5_IJlSB_lEEESJ_SK_NS4_8TiledMMAINS4_8MMA_AtomIJNS4_4SM904GMMA30MMA_64x64x32_F32E5M2E5M2_SS_TNILNSO_7ScaleInE1ELSQ_1EEEEEENS4_6LayoutINS5_IJNSA_ILi2EEESB_SB_EEENS5_IJSB_NSA_ILi0EEESW_EEEEENS5_IJNS4_10UnderscoreESZ_SZ_EEEEENS4_13SM90_TMA_LOADENS4_14ComposedLayoutINS4_7SwizzleILi1ELi4ELi3EEENS4_18smem_ptr_flag_bitsILi8EEENST_INS5_IJNSA_ILi8EEESH_EEENS5_IJSH_SB_EEEEEEEvNS4_8identityES12_S1C_vS1D_EENS_8epilogue10collective6detail29Sm90TmaWarpSpecializedAdapterINS1G_15DefaultEpilogueISJ_SK_SK_NS1F_6thread17LinearCombinationISJ_Li1EffLNS1K_9ScaleType4KindE0ELNS_15FloatRoundStyleE2ESJ_EENS1_15EpilogueDefaultEEEEEvvEEEEvNT_6ParamsE,"",@"SHT_CUDA_INFO"
	.sectionflags	@""
	.align	4


	//----- nvinfo : EIATTR_CUDA_API_VERSION
	.align		4
        /*0000*/ 	.byte	0x04, 0x37
        /*0002*/ 	.short	(.L_18 - .L_17)
.L_17:
        /*0004*/ 	.word	0x00000082


	//----- nvinfo : EIATTR_KPARAM_INFO
	.align		4
.L_18:
        /*0008*/ 	.byte	0x04, 0x17
        /*000a*/ 	.short	(.L_20 - .L_19)
.L_19:
        /*000c*/ 	.word	0x00000000
        /*0010*/ 	.short	0x0000
        /*0012*/ 	.short	0x0070
        /*0014*/ 	.byte	0x00, 0xf0, 0x01, 0x10


	//----- nvinfo : EIATTR_SPARSE_MMA_MASK
	.align		4
.L_20:
        /*0018*/ 	.byte	0x03, 0x50
        /*001a*/ 	.short	0x0000


	//----- nvinfo : EIATTR_MAXREG_COUNT
	.align		4
        /*001c*/ 	.byte	0x03, 0x1b
        /*001e*/ 	.short	0x00a8


	//----- nvinfo : EIATTR_NUM_BARRIERS
	.align		4
        /*0020*/ 	.byte	0x02, 0x4c
        /*0022*/ 	.byte	0x01
	.zero		1


	//----- nvinfo : EIATTR_MERCURY_ISA_VERSION
	.align		4
        /*0024*/ 	.byte	0x03, 0x5f
        /*0026*/ 	.short	0x0101


	//----- nvinfo : EIATTR_INT_WARP_WIDE_INSTR_OFFSETS
	.align		4
        /*0028*/ 	.byte	0x04, 0x31
        /*002a*/ 	.short	(.L_22 - .L_21)


	//   ....[0]....
.L_21:
        /*002c*/ 	.word	0x000007f0


	//   ....[1]....
        /*0030*/ 	.word	0x00000800


	//   ....[2]....
        /*0034*/ 	.word	0x00000910


	//----- nvinfo : EIATTR_COOP_GROUP_MASK_REGIDS
	.align		4
.L_22:
        /*0038*/ 	.byte	0x04, 0x29
        /*003a*/ 	.short	(.L_24 - .L_23)


	//   ....[0]....
.L_23:
        /*003c*/ 	.word	0xffffffff


	//   ....[1]....
        /*0040*/ 	.word	0xffffffff


	//   ....[2]....
        /*0044*/ 	.word	0xffffffff


	//   ....[3]....
        /*0048*/ 	.word	0xffffffff


	//   ....[4]....
        /*004c*/ 	.word	0xffffffff


	//----- nvinfo : EIATTR_COOP_GROUP_INSTR_OFFSETS
	.align		4
.L_24:
        /*0050*/ 	.byte	0x04, 0x28
        /*0052*/ 	.short	(.L_26 - .L_25)


	//   ....[0]....
.L_25:
        /*0054*/ 	.word	0x00000060


	//   ....[1]....
        /*0058*/ 	.word	0x00000070


	//   ....[2]....
        /*005c*/ 	.word	0x00000130


	//   ....[3]....
        /*0060*/ 	.word	0x00000710


	//   ....[4]....
        /*0064*/ 	.word	0x00001430


	//----- nvinfo : EIATTR_REG_RECONFIG
	.align		4
.L_26:
        /*0068*/ 	.byte	0x01, 0x54
	.zero		2


	//----- nvinfo : EIATTR_MBARRIER_INSTR_OFFSETS
	.align		4
        /*006c*/ 	.byte	0x04, 0x39
        /*006e*/ 	.short	(.L_28 - .L_27)


	//   ....[0]....
.L_27:
        /*0070*/ 	.word	0x00000250
        /*0074*/ 	.word	0x000000ff
        /*0078*/ 	.word	0x00000000
        /*007c*/ 	.short	0x0100
        /*007e*/ 	.byte	0x08
	.zero		1


	//   ....[1]....
        /*0080*/ 	.word	0x00000260
        /*0084*/ 	.word	0x000000ff
        /*0088*/ 	.word	0x00000128
        /*008c*/ 	.short	0x0100
        /*008e*/ 	.byte	0x08
	.zero		1


	//   ....[2]....
        /*0090*/ 	.word	0x00000270
        /*0094*/ 	.word	0x000000ff
        /*0098*/ 	.word	0x00000008
        /*009c*/ 	.short	0x0100
        /*009e*/ 	.byte	0x08
	.zero		1


	//   ....[3]....
        /*00a0*/ 	.word	0x00000280
        /*00a4*/ 	.word	0x000000ff
        /*00a8*/ 	.word	0x00000130
        /*00ac*/ 	.short	0x0100
        /*00ae*/ 	.byte	0x08
	.zero		1


	//   ....[4]....
        /*00b0*/ 	.word	0x00000290
        /*00b4*/ 	.word	0x000000ff
        /*00b8*/ 	.word	0x00000010
        /*00bc*/ 	.short	0x0100
        /*00be*/ 	.byte	0x08
	.zero		1


	//   ....[5]....
        /*00c0*/ 	.word	0x000002a0
        /*00c4*/ 	.word	0x000000ff
        /*00c8*/ 	.word	0x00000138
        /*00cc*/ 	.short	0x0100
        /*00ce*/ 	.byte	0x08
	.zero		1


	//   ....[6]....
        /*00d0*/ 	.word	0x000002b0
        /*00d4*/ 	.word	0x000000ff
        /*00d8*/ 	.word	0x00000018
        /*00dc*/ 	.short	0x0100
        /*00de*/ 	.byte	0x08
	.zero		1


	//   ....[7]....
        /*00e0*/ 	.word	0x000002c0
        /*00e4*/ 	.word	0x000000ff
        /*00e8*/ 	.word	0x00000140
        /*00ec*/ 	.short	0x0100
        /*00ee*/ 	.byte	0x08
	.zero		1


	//   ....[8]....
        /*00f0*/ 	.word	0x000002d0
        /*00f4*/ 	.word	0x000000ff
        /*00f8*/ 	.word	0x00000020
        /*00fc*/ 	.short	0x0100
        /*00fe*/ 	.byte	0x08
	.zero		1


	//   ....[9]....
        /*0100*/ 	.word	0x000002e0
        /*0104*/ 	.word	0x000000ff
        /*0108*/ 	.word	0x00000148
        /*010c*/ 	.short	0x0100
        /*010e*/ 	.byte	0x08
	.zero		1


	//   ....[10]....
        /*0110*/ 	.word	0x000002f0
        /*0114*/ 	.word	0x000000ff
        /*0118*/ 	.word	0x00000028
        /*011c*/ 	.short	0x0100
        /*011e*/ 	.byte	0x08
	.zero		1


	//   ....[11]....
        /*0120*/ 	.word	0x00000300
        /*0124*/ 	.word	0x000000ff
        /*0128*/ 	.word	0x00000150
        /*012c*/ 	.short	0x0100
        /*012e*/ 	.byte	0x08
	.zero		1


	//   ....[12]....
        /*0130*/ 	.word	0x00000310
        /*0134*/ 	.word	0x000000ff
        /*0138*/ 	.word	0x00000030
        /*013c*/ 	.short	0x0100
        /*013e*/ 	.byte	0x08
	.zero		1


	//   ....[13]....
        /*0140*/ 	.word	0x00000320
        /*0144*/ 	.word	0x000000ff
        /*0148*/ 	.word	0x00000158
        /*014c*/ 	.short	0x0100
        /*014e*/ 	.byte	0x08
	.zero		1


	//   ....[14]....
        /*0150*/ 	.word	0x00000330
        /*0154*/ 	.word	0x000000ff
        /*0158*/ 	.word	0x00000038
        /*015c*/ 	.short	0x0100
        /*015e*/ 	.byte	0x08
	.zero		1


	//   ....[15]....
        /*0160*/ 	.word	0x00000340
        /*0164*/ 	.word	0x000000ff
        /*0168*/ 	.word	0x00000160
        /*016c*/ 	.short	0x0100
        /*016e*/ 	.byte	0x08
	.zero		1


	//   ....[16]....
        /*0170*/ 	.word	0x00000350
        /*0174*/ 	.word	0x000000ff
        /*0178*/ 	.word	0x00000040
        /*017c*/ 	.short	0x0100
        /*017e*/ 	.byte	0x08
	.zero		1


	//   ....[17]....
        /*0180*/ 	.word	0x00000360
        /*0184*/ 	.word	0x000000ff
        /*0188*/ 	.word	0x00000168
        /*018c*/ 	.short	0x0100
        /*018e*/ 	.byte	0x08
	.zero		1


	//   ....[18]....
        /*0190*/ 	.word	0x00000370
        /*0194*/ 	.word	0x000000ff
        /*0198*/ 	.word	0x00000048
        /*019c*/ 	.short	0x0100
        /*019e*/ 	.byte	0x08
	.zero		1


	//   ....[19]....
        /*01a0*/ 	.word	0x00000380
        /*01a4*/ 	.word	0x000000ff
        /*01a8*/ 	.word	0x00000170
        /*01ac*/ 	.short	0x0100
        /*01ae*/ 	.byte	0x08
	.zero		1


	//   ....[20]....
        /*01b0*/ 	.word	0x00000390
        /*01b4*/ 	.word	0x000000ff
        /*01b8*/ 	.word	0x00000050
        /*01bc*/ 	.short	0x0100
        /*01be*/ 	.byte	0x08
	.zero		1


	//   ....[21]....
        /*01c0*/ 	.word	0x000003a0
        /*01c4*/ 	.word	0x000000ff
        /*01c8*/ 	.word	0x00000178
        /*01cc*/ 	.short	0x0100
        /*01ce*/ 	.byte	0x08
	.zero		1


	//   ....[22]....
        /*01d0*/ 	.word	0x000003b0
        /*01d4*/ 	.word	0x000000ff
        /*01d8*/ 	.word	0x00000058
        /*01dc*/ 	.short	0x0100
        /*01de*/ 	.byte	0x08
	.zero		1


	//   ....[23]....
        /*01e0*/ 	.word	0x000003c0
        /*01e4*/ 	.word	0x000000ff
        /*01e8*/ 	.word	0x00000180
        /*01ec*/ 	.short	0x0100
        /*01ee*/ 	.byte	0x08
	.zero		1


	//   ....[24]....
        /*01f0*/ 	.word	0x000003d0
        /*01f4*/ 	.word	0x000000ff
        /*01f8*/ 	.word	0x00000060
        /*01fc*/ 	.short	0x0100
        /*01fe*/ 	.byte	0x08
	.zero		1


	//   ....[25]....
        /*0200*/ 	.word	0x000003e0
        /*0204*/ 	.word	0x000000ff
        /*0208*/ 	.word	0x00000188
        /*020c*/ 	.short	0x0100
        /*020e*/ 	.byte	0x08
	.zero		1


	//   ....[26]....
        /*0210*/ 	.word	0x000003f0
        /*0214*/ 	.word	0x000000ff
        /*0218*/ 	.word	0x00000068
        /*021c*/ 	.short	0x0100
        /*021e*/ 	.byte	0x08
	.zero		1


	//   ....[27]....
        /*0220*/ 	.word	0x00000400
        /*0224*/ 	.word	0x000000ff
        /*0228*/ 	.word	0x00000190
        /*022c*/ 	.short	0x0100
        /*022e*/ 	.byte	0x08
	.zero		1


	//   ....[28]....
        /*0230*/ 	.word	0x00000410
        /*0234*/ 	.word	0x000000ff
        /*0238*/ 	.word	0x00000070
        /*023c*/ 	.short	0x0100
        /*023e*/ 	.byte	0x08
	.zero		1


	//   ....[29]....
        /*0240*/ 	.word	0x00000420
        /*0244*/ 	.word	0x000000ff
        /*0248*/ 	.word	0x00000198
        /*024c*/ 	.short	0x0100
        /*024e*/ 	.byte	0x08
	.zero		1


	//   ....[30]....
        /*0250*/ 	.word	0x00000430
        /*0254*/ 	.word	0x000000ff
        /*0258*/ 	.word	0x00000078
        /*025c*/ 	.short	0x0100
        /*025e*/ 	.byte	0x08
	.zero		1


	//   ....[31]....
        /*0260*/ 	.word	0x00000440
        /*0264*/ 	.word	0x000000ff
        /*0268*/ 	.word	0x000001a0
        /*026c*/ 	.short	0x0100
        /*026e*/ 	.byte	0x08
	.zero		1


	//   ....[32]....
        /*0270*/ 	.word	0x00000450
        /*0274*/ 	.word	0x000000ff
        /*0278*/ 	.word	0x00000080
        /*027c*/ 	.short	0x0100
        /*027e*/ 	.byte	0x08
	.zero		1


	//   ....[33]....
        /*0280*/ 	.word	0x00000460
        /*0284*/ 	.word	0x000000ff
        /*0288*/ 	.word	0x000001a8
        /*028c*/ 	.short	0x0100
        /*028e*/ 	.byte	0x08
	.zero		1


	//   ....[34]....
        /*0290*/ 	.word	0x00000470
        /*0294*/ 	.word	0x000000ff
        /*0298*/ 	.word	0x00000088
        /*029c*/ 	.short	0x0100
        /*029e*/ 	.byte	0x08
	.zero		1


	//   ....[35]....
        /*02a0*/ 	.word	0x00000480
        /*02a4*/ 	.word	0x000000ff
        /*02a8*/ 	.word	0x000001b0
        /*02ac*/ 	.short	0x0100
        /*02ae*/ 	.byte	0x08
	.zero		1


	//   ....[36]....
        /*02b0*/ 	.word	0x00000490
        /*02b4*/ 	.word	0x000000ff
        /*02b8*/ 	.word	0x00000090
        /*02bc*/ 	.short	0x0100
        /*02be*/ 	.byte	0x08
	.zero		1


	//   ....[37]....
        /*02c0*/ 	.word	0x000004a0
        /*02c4*/ 	.word	0x000000ff
        /*02c8*/ 	.word	0x000001b8
        /*02cc*/ 	.short	0x0100
        /*02ce*/ 	.byte	0x08
	.zero		1


	//   ....[38]....
        /*02d0*/ 	.word	0x000004b0
        /*02d4*/ 	.word	0x000000ff
        /*02d8*/ 	.word	0x00000098
        /*02dc*/ 	.short	0x0100
        /*02de*/ 	.byte	0x08
	.zero		1


	//   ....[39]....
        /*02e0*/ 	.word	0x000004c0
        /*02e4*/ 	.word	0x000000ff
        /*02e8*/ 	.word	0x000001c0
        /*02ec*/ 	.short	0x0100
        /*02ee*/ 	.byte	0x08
	.zero		1


	//   ....[40]....
        /*02f0*/ 	.word	0x000004d0
        /*02f4*/ 	.word	0x000000ff
        /*02f8*/ 	.word	0x000000a0
        /*02fc*/ 	.short	0x0100
        /*02fe*/ 	.byte	0x08
	.zero		1


	//   ....[41]....
        /*0300*/ 	.word	0x000004e0
        /*0304*/ 	.word	0x000000ff
        /*0308*/ 	.word	0x000001c8
        /*030c*/ 	.short	0x0100
        /*030e*/ 	.byte	0x08
	.zero		1


	//   ....[42]....
        /*0310*/ 	.word	0x000004f0
        /*0314*/ 	.word	0x000000ff
        /*0318*/ 	.word	0x000000a8
        /*031c*/ 	.short	0x0100
        /*031e*/ 	.byte	0x08
	.zero		1


	//   ....[43]....
        /*0320*/ 	.word	0x00000500
        /*0324*/ 	.word	0x000000ff
        /*0328*/ 	.word	0x000001d0
        /*032c*/ 	.short	0x0100
        /*032e*/ 	.byte	0x08
	.zero		1


	//   ....[44]....
        /*0330*/ 	.word	0x00000510
        /*0334*/ 	.word	0x000000ff
        /*0338*/ 	.word	0x000000b0
        /*033c*/ 	.short	0x0100
        /*033e*/ 	.byte	0x08
	.zero		1


	//   ....[45]....
        /*0340*/ 	.word	0x00000520
        /*0344*/ 	.word	0x000000ff
        /*0348*/ 	.word	0x000001d8
        /*034c*/ 	.short	0x0100
        /*034e*/ 	.byte	0x08
	.zero		1


	//   ....[46]....
        /*0350*/ 	.word	0x00000530
        /*0354*/ 	.word	0x000000ff
        /*0358*/ 	.word	0x000000b8
        /*035c*/ 	.short	0x0100
        /*035e*/ 	.byte	0x08
	.zero		1


	//   ....[47]....
        /*0360*/ 	.word	0x00000540
        /*0364*/ 	.word	0x000000ff
        /*0368*/ 	.word	0x000001e0
        /*036c*/ 	.short	0x0100
        /*036e*/ 	.byte	0x08
	.zero		1


	//   ....[48]....
        /*0370*/ 	.word	0x00000550
        /*0374*/ 	.word	0x000000ff
        /*0378*/ 	.word	0x000000c0
        /*037c*/ 	.short	0x0100
        /*037e*/ 	.byte	0x08
	.zero		1


	//   ....[49]....
        /*0380*/ 	.word	0x00000560
        /*0384*/ 	.word	0x000000ff
        /*0388*/ 	.word	0x000001e8
        /*038c*/ 	.short	0x0100
        /*038e*/ 	.byte	0x08
	.zero		1


	//   ....[50]....
        /*0390*/ 	.word	0x00000570
        /*0394*/ 	.word	0x000000ff
        /*0398*/ 	.word	0x000000c8
        /*039c*/ 	.short	0x0100
        /*039e*/ 	.byte	0x08
	.zero		1


	//   ....[51]....
        /*03a0*/ 	.word	0x00000580
        /*03a4*/ 	.word	0x000000ff
        /*03a8*/ 	.word	0x000001f0
        /*03ac*/ 	.short	0x0100
        /*03ae*/ 	.byte	0x08
	.zero		1


	//   ....[52]....
        /*03b0*/ 	.word	0x00000590
        /*03b4*/ 	.word	0x000000ff
        /*03b8*/ 	.word	0x000000d0
        /*03bc*/ 	.short	0x0100
        /*03be*/ 	.byte	0x08
	.zero		1


	//   ....[53]....
        /*03c0*/ 	.word	0x000005a0
        /*03c4*/ 	.word	0x000000ff
        /*03c8*/ 	.word	0x000001f8
        /*03cc*/ 	.short	0x0100
        /*03ce*/ 	.byte	0x08
	.zero		1


	//   ....[54]....
        /*03d0*/ 	.word	0x000005b0
        /*03d4*/ 	.word	0x000000ff
        /*03d8*/ 	.word	0x000000d8
        /*03dc*/ 	.short	0x0100
        /*03de*/ 	.byte	0x08
	.zero		1


	//   ....[55]....
        /*03e0*/ 	.word	0x000005c0
        /*03e4*/ 	.word	0x000000ff
        /*03e8*/ 	.word	0x00000200
        /*03ec*/ 	.short	0x0100
        /*03ee*/ 	.byte	0x08
	.zero		1


	//   ....[56]....
        /*03f0*/ 	.word	0x000005d0
        /*03f4*/ 	.word	0x000000ff
        /*03f8*/ 	.word	0x000000e0
        /*03fc*/ 	.short	0x0100
        /*03fe*/ 	.byte	0x08
	.zero		1


	//   ....[57]....
        /*0400*/ 	.word	0x000005e0
        /*0404*/ 	.word	0x000000ff
        /*0408*/ 	.word	0x00000208
        /*040c*/ 	.short	0x0100
        /*040e*/ 	.byte	0x08
	.zero		1


	//   ....[58]....
        /*0410*/ 	.word	0x000005f0
        /*0414*/ 	.word	0x000000ff
        /*0418*/ 	.word	0x000000e8
        /*041c*/ 	.short	0x0100
        /*041e*/ 	.byte	0x08
	.zero		1


	//   ....[59]....
        /*0420*/ 	.word	0x00000600
        /*0424*/ 	.word	0x000000ff
        /*0428*/ 	.word	0x00000210
        /*042c*/ 	.short	0x0100
        /*042e*/ 	.byte	0x08
	.zero		1


	//   ....[60]....
        /*0430*/ 	.word	0x00000610
        /*0434*/ 	.word	0x000000ff
        /*0438*/ 	.word	0x000000f0
        /*043c*/ 	.short	0x0100
        /*043e*/ 	.byte	0x08
	.zero		1


	//   ....[61]....
        /*0440*/ 	.word	0x00000620
        /*0444*/ 	.word	0x000000ff
        /*0448*/ 	.word	0x00000218
        /*044c*/ 	.short	0x0100
        /*044e*/ 	.byte	0x08
	.zero		1


	//   ....[62]....
        /*0450*/ 	.word	0x00000630
        /*0454*/ 	.word	0x000000ff
        /*0458*/ 	.word	0x000000f8
        /*045c*/ 	.short	0x0100
        /*045e*/ 	.byte	0x08
	.zero		1


	//   ....[63]....
        /*0460*/ 	.word	0x00000640
        /*0464*/ 	.word	0x000000ff
        /*0468*/ 	.word	0x00000220
        /*046c*/ 	.short	0x0100
        /*046e*/ 	.byte	0x08
	.zero		1


	//   ....[64]....
        /*0470*/ 	.word	0x00000650
        /*0474*/ 	.word	0x000000ff
        /*0478*/ 	.word	0x00000100
        /*047c*/ 	.short	0x0100
        /*047e*/ 	.byte	0x08
	.zero		1


	//   ....[65]....
        /*0480*/ 	.word	0x00000660
        /*0484*/ 	.word	0x000000ff
        /*0488*/ 	.word	0x00000228
        /*048c*/ 	.short	0x0100
        /*048e*/ 	.byte	0x08
	.zero		1


	//   ....[66]....
        /*0490*/ 	.word	0x00000670
        /*0494*/ 	.word	0x000000ff
        /*0498*/ 	.word	0x00000108
        /*049c*/ 	.short	0x0100
        /*049e*/ 	.byte	0x08
	.zero		1


	//   ....[67]....
        /*04a0*/ 	.word	0x00000680
        /*04a4*/ 	.word	0x000000ff
        /*04a8*/ 	.word	0x00000230
        /*04ac*/ 	.short	0x0100
        /*04ae*/ 	.byte	0x08
	.zero		1


	//   ....[68]....
        /*04b0*/ 	.word	0x00000690
        /*04b4*/ 	.word	0x000000ff
        /*04b8*/ 	.word	0x00000110
        /*04bc*/ 	.short	0x0100
        /*04be*/ 	.byte	0x08
	.zero		1


	//   ....[69]....
        /*04c0*/ 	.word	0x000006a0
        /*04c4*/ 	.word	0x000000ff
        /*04c8*/ 	.word	0x00000238
        /*04cc*/ 	.short	0x0100
        /*04ce*/ 	.byte	0x08
	.zero		1


	//   ....[70]....
        /*04d0*/ 	.word	0x000006b0
        /*04d4*/ 	.word	0x000000ff
        /*04d8*/ 	.word	0x00000118
        /*04dc*/ 	.short	0x0100
        /*04de*/ 	.byte	0x08
	.zero		1


	//   ....[71]....
        /*04e0*/ 	.word	0x000006c0
        /*04e4*/ 	.word	0x000000ff
        /*04e8*/ 	.word	0x00000240
        /*04ec*/ 	.short	0x0100
        /*04ee*/ 	.byte	0x08
	.zero		1


	//   ....[72]....
        /*04f0*/ 	.word	0x000006d0
        /*04f4*/ 	.word	0x000000ff
        /*04f8*/ 	.word	0x00000120
        /*04fc*/ 	.short	0x0100
        /*04fe*/ 	.byte	0x08
	.zero		1


	//   ....[73]....
        /*0500*/ 	.word	0x000006e0
        /*0504*/ 	.word	0x000000ff
        /*0508*/ 	.word	0x00000248
        /*050c*/ 	.short	0x0100
        /*050e*/ 	.byte	0x08
	.zero		1


	//   ....[74]....
        /*0510*/ 	.word	0x00000980
        /*0514*/ 	.word	0x000000ff
        /*0518*/ 	.word	0x00000260
        /*051c*/ 	.short	0x0100
        /*051e*/ 	.byte	0x06
	.zero		1


	//   ....[75]....
        /*0520*/ 	.word	0x000009e0
        /*0524*/ 	.word	0x000000ff
        /*0528*/ 	.word	0x00000268
        /*052c*/ 	.short	0x0100
        /*052e*/ 	.byte	0x06
	.zero		1


	//   ....[76]....
        /*0530*/ 	.word	0x00001760
        /*0534*/ 	.word	0x000000ff
        /*0538*/ 	.word	0x00000000
        /*053c*/ 	.short	0x010a
        /*053e*/ 	.byte	0x06
	.zero		1


	//   ....[77]....
        /*0540*/ 	.word	0x000017a0
        /*0544*/ 	.word	0x000000ff
        /*0548*/ 	.word	0x00000000
        /*054c*/ 	.short	0x010a
        /*054e*/ 	.byte	0x06
	.zero		1


	//   ....[78]....
        /*0550*/ 	.word	0x00001d80
        /*0554*/ 	.word	0x000000ff
        /*0558*/ 	.word	0x00000000
        /*055c*/ 	.short	0x010a
        /*055e*/ 	.byte	0x0c
	.zero		1


	//   ....[79]....
        /*0560*/ 	.word	0x00001dc0
        /*0564*/ 	.word	0x000000ff
        /*0568*/ 	.word	0x00000000
        /*056c*/ 	.short	0x010a
        /*056e*/ 	.byte	0x0c
	.zero		1


	//   ....[80]....
        /*0570*/ 	.word	0x000021a0
        /*0574*/ 	.word	0x000000ff
        /*0578*/ 	.word	0x00000000
        /*057c*/ 	.short	0x0101
        /*057e*/ 	.byte	0x08
	.zero		1


	//   ....[81]....
        /*0580*/ 	.word	0x00002610
        /*0584*/ 	.word	0x000000ff
        /*0588*/ 	.word	0x00000000
        /*058c*/ 	.short	0x0101
        /*058e*/ 	.byte	0x06
	.zero		1


	//   ....[82]....
        /*0590*/ 	.word	0x00005fd0
        /*0594*/ 	.word	0x00000012
        /*0598*/ 	.word	0x00000128
        /*059c*/ 	.short	0x010a
        /*059e*/ 	.byte	0x3f
	.zero		1


	//   ....[83]....
        /*05a0*/ 	.word	0x000063b0
        /*05a4*/ 	.word	0x00000008
        /*05a8*/ 	.word	0x00000268
        /*05ac*/ 	.short	0x0101
        /*05ae*/ 	.byte	0x3f
	.zero		1


	//   ....[84]....
        /*05b0*/ 	.word	0x00006ac0
        /*05b4*/ 	.word	0x00000005
        /*05b8*/ 	.word	0x00000000
        /*05bc*/ 	.short	0x010a
        /*05be*/ 	.byte	0x3f
	.zero		1


	//   ....[85]....
        /*05c0*/ 	.word	0x00006b40
        /*05c4*/ 	.word	0x00000007
        /*05c8*/ 	.word	0x00000000
        /*05cc*/ 	.short	0x010a
        /*05ce*/ 	.byte	0x3f
	.zero		1


	//   ....[86]....
        /*05d0*/ 	.word	0x00006bd0
        /*05d4*/ 	.word	0x00000006
        /*05d8*/ 	.word	0x00000000
        /*05dc*/ 	.short	0x010a
        /*05de*/ 	.byte	0x3f
	.zero		1


	//   ....[87]....
        /*05e0*/ 	.word	0x00006c60
        /*05e4*/ 	.word	0x00000009
        /*05e8*/ 	.word	0x00000000
        /*05ec*/ 	.short	0x010a
        /*05ee*/ 	.byte	0x3f
	.zero		1


	//   ....[88]....
        /*05f0*/ 	.word	0x00006cf0
        /*05f4*/ 	.word	0x00000006
        /*05f8*/ 	.word	0x00000000
        /*05fc*/ 	.short	0x010a
        /*05fe*/ 	.byte	0x3f
	.zero		1


	//   ....[89]....
        /*0600*/ 	.word	0x00006d80
        /*0604*/ 	.word	0x00000009
        /*0608*/ 	.word	0x00000000
        /*060c*/ 	.short	0x010a
        /*060e*/ 	.byte	0x3f
	.zero		1


	//   ....[90]....
        /*0610*/ 	.word	0x00006e10
        /*0614*/ 	.word	0x00000006
        /*0618*/ 	.word	0x00000000
        /*061c*/ 	.short	0x010a
        /*061e*/ 	.byte	0x3f
	.zero		1


	//   ....[91]....
        /*0620*/ 	.word	0x00006ea0
        /*0624*/ 	.word	0x00000009
        /*0628*/ 	.word	0x00000000
        /*062c*/ 	.short	0x010a
        /*062e*/ 	.byte	0x3f
	.zero		1


	//   ....[92]....
        /*0630*/ 	.word	0x00006f30
        /*0634*/ 	.word	0x00000006
        /*0638*/ 	.word	0x00000000
        /*063c*/ 	.short	0x010a
        /*063e*/ 	.byte	0x3f
	.zero		1


	//   ....[93]....
        /*0640*/ 	.word	0x00006fc0
        /*0644*/ 	.word	0x00000009
        /*0648*/ 	.word	0x00000000
        /*064c*/ 	.short	0x010a
        /*064e*/ 	.byte	0x3f
	.zero		1


	//   ....[94]....
        /*0650*/ 	.word	0x00007050
        /*0654*/ 	.word	0x00000006
        /*0658*/ 	.word	0x00000000
        /*065c*/ 	.short	0x010a
        /*065e*/ 	.byte	0x3f
	.zero		1


	//   ....[95]....
        /*0660*/ 	.word	0x000070e0
        /*0664*/ 	.word	0x00000009
        /*0668*/ 	.word	0x00000000
        /*066c*/ 	.short	0x010a
        /*066e*/ 	.byte	0x3f
	.zero		1


	//   ....[96]....
        /*0670*/ 	.word	0x00007170
        /*0674*/ 	.word	0x00000006
        /*0678*/ 	.word	0x00000000
        /*067c*/ 	.short	0x010a
        /*067e*/ 	.byte	0x3f
	.zero		1


	//   ....[97]....
        /*0680*/ 	.word	0x00007200
        /*0684*/ 	.word	0x00000009
        /*0688*/ 	.word	0x00000000
        /*068c*/ 	.short	0x010a
        /*068e*/ 	.byte	0x3f
	.zero		1


	//   ....[98]....
        /*0690*/ 	.word	0x00007290
        /*0694*/ 	.word	0x00000006
        /*0698*/ 	.word	0x00000000
        /*069c*/ 	.short	0x010a
        /*069e*/ 	.byte	0x3f
	.zero		1


	//   ....[99]....
        /*06a0*/ 	.word	0x00007320
        /*06a4*/ 	.word	0x00000009
        /*06a8*/ 	.word	0x00000000
        /*06ac*/ 	.short	0x010a
        /*06ae*/ 	.byte	0x3f
	.zero		1


	//   ....[100]....
        /*06b0*/ 	.word	0x000073b0
        /*06b4*/ 	.word	0x00000006
        /*06b8*/ 	.word	0x00000000
        /*06bc*/ 	.short	0x010a
        /*06be*/ 	.byte	0x3f
	.zero		1


	//   ....[101]....
        /*06c0*/ 	.word	0x00007440
        /*06c4*/ 	.word	0x00000009
        /*06c8*/ 	.word	0x00000000
        /*06cc*/ 	.short	0x010a
        /*06ce*/ 	.byte	0x3f
	.zero		1


	//   ....[102]....
        /*06d0*/ 	.word	0x000074d0
        /*06d4*/ 	.word	0x00000006
        /*06d8*/ 	.word	0x00000000
        /*06dc*/ 	.short	0x010a
        /*06de*/ 	.byte	0x3f
	.zero		1


	//   ....[103]....
        /*06e0*/ 	.word	0x00007560
        /*06e4*/ 	.word	0x00000009
        /*06e8*/ 	.word	0x00000000
        /*06ec*/ 	.short	0x010a
        /*06ee*/ 	.byte	0x3f
	.zero		1


	//   ....[104]....
        /*06f0*/ 	.word	0x000075f0
        /*06f4*/ 	.word	0x00000006
        /*06f8*/ 	.word	0x00000000
        /*06fc*/ 	.short	0x010a
        /*06fe*/ 	.byte	0x3f
	.zero		1


	//   ....[105]....
        /*0700*/ 	.word	0x00007680
        /*0704*/ 	.word	0x00000009
        /*0708*/ 	.word	0x00000000
        /*070c*/ 	.short	0x010a
        /*070e*/ 	.byte	0x3f
	.zero		1


	//   ....[106]....
        /*0710*/ 	.word	0x00007710
        /*0714*/ 	.word	0x00000006
        /*0718*/ 	.word	0x00000000
        /*071c*/ 	.short	0x010a
        /*071e*/ 	.byte	0x3f
	.zero		1


	//   ....[107]....
        /*0720*/ 	.word	0x000077a0
        /*0724*/ 	.word	0x00000009
        /*0728*/ 	.word	0x00000000
        /*072c*/ 	.short	0x010a
        /*072e*/ 	.byte	0x3f
	.zero		1


	//   ....[108]....
        /*0730*/ 	.word	0x00007830
        /*0734*/ 	.word	0x00000006
        /*0738*/ 	.word	0x00000000
        /*073c*/ 	.short	0x010a
        /*073e*/ 	.byte	0x3f
	.zero		1


	//   ....[109]....
        /*0740*/ 	.word	0x000078c0
        /*0744*/ 	.word	0x00000009
        /*0748*/ 	.word	0x00000000
        /*074c*/ 	.short	0x010a
        /*074e*/ 	.byte	0x3f
	.zero		1


	//   ....[110]....
        /*0750*/ 	.word	0x00007950
        /*0754*/ 	.word	0x00000006
        /*0758*/ 	.word	0x00000000
        /*075c*/ 	.short	0x010a
        /*075e*/ 	.byte	0x3f
	.zero		1


	//   ....[111]....
        /*0760*/ 	.word	0x000079e0
        /*0764*/ 	.word	0x00000009
        /*0768*/ 	.word	0x00000000
        /*076c*/ 	.short	0x010a
        /*076e*/ 	.byte	0x3f
	.zero		1


	//   ....[112]....
        /*0770*/ 	.word	0x00007a70
        /*0774*/ 	.word	0x00000006
        /*0778*/ 	.word	0x00000000
        /*077c*/ 	.short	0x010a
        /*077e*/ 	.byte	0x3f
	.zero		1


	//   ....[113]....
        /*0780*/ 	.word	0x00007b00
        /*0784*/ 	.word	0x00000009
        /*0788*/ 	.word	0x00000000
        /*078c*/ 	.short	0x010a
        /*078e*/ 	.byte	0x3f
	.zero		1


	//   ....[114]....
        /*0790*/ 	.word	0x00007b90
        /*0794*/ 	.word	0x00000006
        /*0798*/ 	.word	0x00000000
        /*079c*/ 	.short	0x010a
        /*079e*/ 	.byte	0x3f
	.zero		1


	//   ....[115]....
        /*07a0*/ 	.word	0x00007c20
        /*07a4*/ 	.word	0x00000009
        /*07a8*/ 	.word	0x00000000
        /*07ac*/ 	.short	0x010a
        /*07ae*/ 	.byte	0x3f
	.zero		1


	//   ....[116]....
        /*07b0*/ 	.word	0x00007cb0
        /*07b4*/ 	.word	0x00000006
        /*07b8*/ 	.word	0x00000000
        /*07bc*/ 	.short	0x010a
        /*07be*/ 	.byte	0x3f
	.zero		1


	//   ....[117]....
        /*07c0*/ 	.word	0x00007d40
        /*07c4*/ 	.word	0x00000009
        /*07c8*/ 	.word	0x00000000
        /*07cc*/ 	.short	0x010a
        /*07ce*/ 	.byte	0x3f
	.zero		1


	//   ....[118]....
        /*07d0*/ 	.word	0x00007dd0
        /*07d4*/ 	.word	0x00000008
        /*07d8*/ 	.word	0x00000000
        /*07dc*/ 	.short	0x010a
        /*07de*/ 	.byte	0x3f
	.zero		1


	//   ....[119]....
        /*07e0*/ 	.word	0x00007e60
        /*07e4*/ 	.word	0x0000000b
        /*07e8*/ 	.word	0x00000000
        /*07ec*/ 	.short	0x010a
        /*07ee*/ 	.byte	0x3f
	.zero		1


	//   ....[120]....
        /*07f0*/ 	.word	0x00007ef0
        /*07f4*/ 	.word	0x00000003
        /*07f8*/ 	.word	0x00000000
        /*07fc*/ 	.short	0x010a
        /*07fe*/ 	.byte	0x3f
	.zero		1


	//   ....[121]....
        /*0800*/ 	.word	0x00007f60
        /*0804*/ 	.word	0x00000007
        /*0808*/ 	.word	0x00000000
        /*080c*/ 	.short	0x010a
        /*080e*/ 	.byte	0x3f
	.zero		1


	//   ....[122]....
        /*0810*/ 	.word	0x00007fc0
        /*0814*/ 	.word	0x00000008
        /*0818*/ 	.word	0x00000000
        /*081c*/ 	.short	0x010a
        /*081e*/ 	.byte	0x3f
	.zero		1


	//   ....[123]....
        /*0820*/ 	.word	0x00008090
        /*0824*/ 	.word	0x00000012
        /*0828*/ 	.word	0x00000128
        /*082c*/ 	.short	0x010a
        /*082e*/ 	.byte	0x3f
	.zero		1


	//   ....[124]....
        /*0830*/ 	.word	0x00008170
        /*0834*/ 	.word	0x00000005
        /*0838*/ 	.word	0x00000000
        /*083c*/ 	.short	0x010a
        /*083e*/ 	.byte	0x3f
	.zero		1


	//   ....[125]....
        /*0840*/ 	.word	0x000081c0
        /*0844*/ 	.word	0x00000007
        /*0848*/ 	.word	0x00000000
        /*084c*/ 	.short	0x010a
        /*084e*/ 	.byte	0x3f
	.zero		1


	//   ....[126]....
        /*0850*/ 	.word	0x00008210
        /*0854*/ 	.word	0x00000006
        /*0858*/ 	.word	0x00000000
        /*085c*/ 	.short	0x010a
        /*085e*/ 	.byte	0x3f
	.zero		1


	//   ....[127]....
        /*0860*/ 	.word	0x00008260
        /*0864*/ 	.word	0x00000009
        /*0868*/ 	.word	0x00000000
        /*086c*/ 	.short	0x010a
        /*086e*/ 	.byte	0x3f
	.zero		1


	//   ....[128]....
        /*0870*/ 	.word	0x000082b0
        /*0874*/ 	.word	0x00000006
        /*0878*/ 	.word	0x00000000
        /*087c*/ 	.short	0x010a
        /*087e*/ 	.byte	0x3f
	.zero		1


	//   ....[129]....
        /*0880*/ 	.word	0x00008300
        /*0884*/ 	.word	0x00000009
        /*0888*/ 	.word	0x00000000
        /*088c*/ 	.short	0x010a
        /*088e*/ 	.byte	0x3f
	.zero		1


	//   ....[130]....
        /*0890*/ 	.word	0x00008350
        /*0894*/ 	.word	0x00000006
        /*0898*/ 	.word	0x00000000
        /*089c*/ 	.short	0x010a
        /*089e*/ 	.byte	0x3f
	.zero		1


	//   ....[131]....
        /*08a0*/ 	.word	0x000083a0
        /*08a4*/ 	.word	0x00000009
        /*08a8*/ 	.word	0x00000000
        /*08ac*/ 	.short	0x010a
        /*08ae*/ 	.byte	0x3f
	.zero		1


	//   ....[132]....
        /*08b0*/ 	.word	0x000083f0
        /*08b4*/ 	.word	0x00000006
        /*08b8*/ 	.word	0x00000000
        /*08bc*/ 	.short	0x010a
        /*08be*/ 	.byte	0x3f
	.zero		1


	//   ....[133]....
        /*08c0*/ 	.word	0x00008440
        /*08c4*/ 	.word	0x00000009
        /*08c8*/ 	.word	0x00000000
        /*08cc*/ 	.short	0x010a
        /*08ce*/ 	.byte	0x3f
	.zero		1


	//   ....[134]....
        /*08d0*/ 	.word	0x00008490
        /*08d4*/ 	.word	0x00000006
        /*08d8*/ 	.word	0x00000000
        /*08dc*/ 	.short	0x010a
        /*08de*/ 	.byte	0x3f
	.zero		1


	//   ....[135]....
        /*08e0*/ 	.word	0x000084e0
        /*08e4*/ 	.word	0x00000009
        /*08e8*/ 	.word	0x00000000
        /*08ec*/ 	.short	0x010a
        /*08ee*/ 	.byte	0x3f
	.zero		1


	//   ....[136]....
        /*08f0*/ 	.word	0x00008530
        /*08f4*/ 	.word	0x00000006
        /*08f8*/ 	.word	0x00000000
        /*08fc*/ 	.short	0x010a
        /*08fe*/ 	.byte	0x3f
	.zero		1


	//   ....[137]....
        /*0900*/ 	.word	0x00008580
        /*0904*/ 	.word	0x00000009
        /*0908*/ 	.word	0x00000000
        /*090c*/ 	.short	0x010a
        /*090e*/ 	.byte	0x3f
	.zero		1


	//   ....[138]....
        /*0910*/ 	.word	0x000085d0
        /*0914*/ 	.word	0x00000006
        /*0918*/ 	.word	0x00000000
        /*091c*/ 	.short	0x010a
        /*091e*/ 	.byte	0x3f
	.zero		1


	//   ....[139]....
        /*0920*/ 	.word	0x00008620
        /*0924*/ 	.word	0x00000009
        /*0928*/ 	.word	0x00000000
        /*092c*/ 	.short	0x010a
        /*092e*/ 	.byte	0x3f
	.zero		1


	//   ....[140]....
        /*0930*/ 	.word	0x00008670
        /*0934*/ 	.word	0x00000006
        /*0938*/ 	.word	0x00000000
        /*093c*/ 	.short	0x010a
        /*093e*/ 	.byte	0x3f
	.zero		1


	//   ....[141]....
        /*0940*/ 	.word	0x000086c0
        /*0944*/ 	.word	0x00000009
        /*0948*/ 	.word	0x00000000
        /*094c*/ 	.short	0x010a
        /*094e*/ 	.byte	0x3f
	.zero		1


	//   ....[142]....
        /*0950*/ 	.word	0x00008710
        /*0954*/ 	.word	0x00000006
        /*0958*/ 	.word	0x00000000
        /*095c*/ 	.short	0x010a
        /*095e*/ 	.byte	0x3f
	.zero		1


	//   ....[143]....
        /*0960*/ 	.word	0x00008760
        /*0964*/ 	.word	0x00000009
        /*0968*/ 	.word	0x00000000
        /*096c*/ 	.short	0x010a
        /*096e*/ 	.byte	0x3f
	.zero		1


	//   ....[144]....
        /*0970*/ 	.word	0x000087b0
        /*0974*/ 	.word	0x00000006
        /*0978*/ 	.word	0x00000000
        /*097c*/ 	.short	0x010a
        /*097e*/ 	.byte	0x3f
	.zero		1


	//   ....[145]....
        /*0980*/ 	.word	0x00008800
        /*0984*/ 	.word	0x00000009
        /*0988*/ 	.word	0x00000000
        /*098c*/ 	.short	0x010a
        /*098e*/ 	.byte	0x3f
	.zero		1


	//   ....[146]....
        /*0990*/ 	.word	0x00008850
        /*0994*/ 	.word	0x00000006
        /*0998*/ 	.word	0x00000000
        /*099c*/ 	.short	0x010a
        /*099e*/ 	.byte	0x3f
	.zero		1


	//   ....[147]....
        /*09a0*/ 	.word	0x000088a0
        /*09a4*/ 	.word	0x00000009
        /*09a8*/ 	.word	0x00000000
        /*09ac*/ 	.short	0x010a
        /*09ae*/ 	.byte	0x3f
	.zero		1


	//   ....[148]....
        /*09b0*/ 	.word	0x000088f0
        /*09b4*/ 	.word	0x00000006
        /*09b8*/ 	.word	0x00000000
        /*09bc*/ 	.short	0x010a
        /*09be*/ 	.byte	0x3f
	.zero		1


	//   ....[149]....
        /*09c0*/ 	.word	0x00008940
        /*09c4*/ 	.word	0x00000009
        /*09c8*/ 	.word	0x00000000
        /*09cc*/ 	.short	0x010a
        /*09ce*/ 	.byte	0x3f
	.zero		1


	//   ....[150]....
        /*09d0*/ 	.word	0x00008990
        /*09d4*/ 	.word	0x00000006
        /*09d8*/ 	.word	0x00000000
        /*09dc*/ 	.short	0x010a
        /*09de*/ 	.byte	0x3f
	.zero		1


	//   ....[151]....
        /*09e0*/ 	.word	0x000089e0
        /*09e4*/ 	.word	0x00000009
        /*09e8*/ 	.word	0x00000000
        /*09ec*/ 	.short	0x010a
        /*09ee*/ 	.byte	0x3f
	.zero		1


	//   ....[152]....
        /*09f0*/ 	.word	0x00008a30
        /*09f4*/ 	.word	0x00000006
        /*09f8*/ 	.word	0x00000000
        /*09fc*/ 	.short	0x010a
        /*09fe*/ 	.byte	0x3f
	.zero		1


	//   ....[153]....
        /*0a00*/ 	.word	0x00008a80
        /*0a04*/ 	.word	0x00000009
        /*0a08*/ 	.word	0x00000000
        /*0a0c*/ 	.short	0x010a
        /*0a0e*/ 	.byte	0x3f
	.zero		1


	//   ....[154]....
        /*0a10*/ 	.word	0x00008ad0
        /*0a14*/ 	.word	0x00000006
        /*0a18*/ 	.word	0x00000000
        /*0a1c*/ 	.short	0x010a
        /*0a1e*/ 	.byte	0x3f
	.zero		1


	//   ....[155]....
        /*0a20*/ 	.word	0x00008b20
        /*0a24*/ 	.word	0x00000009
        /*0a28*/ 	.word	0x00000000
        /*0a2c*/ 	.short	0x010a
        /*0a2e*/ 	.byte	0x3f
	.zero		1


	//   ....[156]....
        /*0a30*/ 	.word	0x00008b70
        /*0a34*/ 	.word	0x00000006
        /*0a38*/ 	.word	0x00000000
        /*0a3c*/ 	.short	0x010a
        /*0a3e*/ 	.byte	0x3f
	.zero		1


	//   ....[157]....
        /*0a40*/ 	.word	0x00008bc0
        /*0a44*/ 	.word	0x00000009
        /*0a48*/ 	.word	0x00000000
        /*0a4c*/ 	.short	0x010a
        /*0a4e*/ 	.byte	0x3f
	.zero		1


	//   ....[158]....
        /*0a50*/ 	.word	0x00008c10
        /*0a54*/ 	.word	0x00000008
        /*0a58*/ 	.word	0x00000000
        /*0a5c*/ 	.short	0x010a
        /*0a5e*/ 	.byte	0x3f
	.zero		1


	//   ....[159]....
        /*0a60*/ 	.word	0x00008c60
        /*0a64*/ 	.word	0x0000000b
        /*0a68*/ 	.word	0x00000000
        /*0a6c*/ 	.short	0x010a
        /*0a6e*/ 	.byte	0x3f
	.zero		1


	//----- nvinfo : EIATTR_NUM_MBARRIERS
	.align		4
.L_28:
        /*0a70*/ 	.byte	0x03, 0x38
        /*0a72*/ 	.short	0x004c


	//----- nvinfo : EIATTR_EXIT_INSTR_OFFSETS
	.align		4
        /*0a74*/ 	.byte	0x04, 0x1c
        /*0a76*/ 	.short	(.L_30 - .L_29)


	//   ....[0]....
.L_29:
        /*0a78*/ 	.word	0x00000a30


	//   ....[1]....
        /*0a7c*/ 	.word	0x00001300


	//   ....[2]....
        /*0a80*/ 	.word	0x00005630


	//   ....[3]....
        /*0a84*/ 	.word	0x00005c70


	//   ....[4]....
        /*0a88*/ 	.word	0x00007f40


	//----- nvinfo : EIATTR_MAX_THREADS
	.align		4
.L_30:
        /*0a8c*/ 	.byte	0x04, 0x05
        /*0a8e*/ 	.short	(.L_32 - .L_31)
.L_31:
        /*0a90*/ 	.word	0x00000180
        /*0a94*/ 	.word	0x00000001
        /*0a98*/ 	.word	0x00000001


	//----- nvinfo : EIATTR_CRS_STACK_SIZE
	.align		4
.L_32:
        /*0a9c*/ 	.byte	0x04, 0x1e
        /*0a9e*/ 	.short	(.L_34 - .L_33)
.L_33:
        /*0aa0*/ 	.word	0x00000000


	//----- nvinfo : EIATTR_CBANK_PARAM_SIZE
	.align		4
.L_34:
        /*0aa4*/ 	.byte	0x03, 0x19
        /*0aa6*/ 	.short	0x0470


	//----- nvinfo : EIATTR_PARAM_CBANK
	.align		4
        /*0aa8*/ 	.byte	0x04, 0x0a
        /*0aaa*/ 	.short	(.L_36 - .L_35)
	.align		4
.L_35:
        /*0aac*/ 	.word	index@(.nv.constant0._ZN7cutlass13device_kernelINS_4gemm6kernel13GemmUniversalIN4cute5tupleIJiiiiEEENS1_10collective13CollectiveMmaINS1_37MainloopSm90TmaGmmaWarpSpecializedFP8ILi37ENS5_IJNS4_1CILi1EEESB_SB_EEENS1_35KernelTmaWarpSpecializedCooperativeEEENS5_IJNSA_ILi128EEENSA_ILi64EEENSA_ILi32EEEEEENS_12float_e5m2_tENS5_IJlSB_lEEESJ_SK_NS4_8TiledMMAINS4_8MMA_AtomIJNS4_4SM904GMMA30MMA_64x64x32_F32E5M2E5M2_SS_TNILNSO_7ScaleInE1ELSQ_1EEEEEENS4_6LayoutINS5_IJNSA_ILi2EEESB_SB_EEENS5_IJSB_NSA_ILi0EEESW_EEEEENS5_IJNS4_10UnderscoreESZ_SZ_EEEEENS4_13SM90_TMA_LOADENS4_14ComposedLayoutINS4_7SwizzleILi1ELi4ELi3EEENS4_18smem_ptr_flag_bitsILi8EEENST_INS5_IJNSA_ILi8EEESH_EEENS5_IJSH_SB_EEEEEEEvNS4_8identityES12_S1C_vS1D_EENS_8epilogue10collective6detail29Sm90TmaWarpSpecializedAdapterINS1G_15DefaultEpilogueISJ_SK_SK_NS1F_6thread17LinearCombinationISJ_Li1EffLNS1K_9ScaleType4KindE0ELNS_15FloatRoundStyleE2ESJ_EENS1_15EpilogueDefaultEEEEEvvEEEEvNT_6ParamsE)
        /*0ab0*/ 	.short	0x0210
        /*0ab2*/ 	.short	0x0470


	//----- nvinfo : EIATTR_SW_WAR
	.align		4
.L_36:
        /*0ab4*/ 	.byte	0x04, 0x36
        /*0ab6*/ 	.short	(.L_38 - .L_37)
.L_37:
        /*0ab8*/ 	.word	0x00000008
.L_38:


//--------------------- .nv.callgraph             --------------------------
	.section	.nv.callgraph,"",@"SHT_CUDA_CALLGRAPH"
	.align	4
	.sectionentsize	8
	.align		4
        /*0000*/ 	.word	0x00000000
	.align		4
        /*0004*/ 	.word	0xffffffff
	.align		4
        /*0008*/ 	.word	0x00000000
	.align		4
        /*000c*/ 	.word	0xfffffffe
	.align		4
        /*0010*/ 	.word	0x00000000
	.align		4
        /*0014*/ 	.word	0xfffffffd
	.align		4
        /*0018*/ 	.word	0x00000000
	.align		4
        /*001c*/ 	.word	0xfffffffc


//--------------------- .nv.constant4             --------------------------
	.section	.nv.constant4,"a",@progbits
	.align	8
	.align		8
.nv.constant4:
        /*0000*/ 	.dword	_ZN39_INTERNAL_2c0031d9_4_k_cu_84a1c680_43274cuda3std3__45__cpo5beginE
	.align		8
        /*0008*/ 	.dword	_ZN39_INTERNAL_2c0031d9_4_k_cu_84a1c680_43274cuda3std3__45__cpo3endE
	.align		8
        /*0010*/ 	.dword	_ZN39_INTERNAL_2c0031d9_4_k_cu_84a1c680_43274cuda3std3__45__cpo6cbeginE
	.align		8
        /*0018*/ 	.dword	_ZN39_INTERNAL_2c0031d9_4_k_cu_84a1c680_43274cuda3std3__45__cpo4cendE
	.align		8
        /*0020*/ 	.dword	_ZN39_INTERNAL_2c0031d9_4_k_cu_84a1c680_43274cuda3std3__441_GLOBAL__N__2c0031d9_4_k_cu_84a1c680_43276ignoreE
	.align		8
        /*0028*/ 	.dword	_ZN39_INTERNAL_2c0031d9_4_k_cu_84a1c680_43274cuda3std3__419piecewise_constructE
	.align		8
        /*0030*/ 	.dword	_ZN39_INTERNAL_2c0031d9_4_k_cu_84a1c680_43274cuda3std3__48in_placeE
	.align		8
        /*0038*/ 	.dword	_ZN39_INTERNAL_2c0031d9_4_k_cu_84a1c680_43274cuda3std6ranges3__45__cpo4swapE
	.align		8
        /*0040*/ 	.dword	_ZN39_INTERNAL_2c0031d9_4_k_cu_84a1c680_43274cuda3std6ranges3__45__cpo9iter_moveE
	.align		8
        /*0048*/ 	.dword	_ZN39_INTERNAL_2c0031d9_4_k_cu_84a1c680_43274cute7productE
	.align		8
        /*0050*/ 	.dword	_ZN39_INTERNAL_2c0031d9_4_k_cu_84a1c680_43274cute1_E


//--------------------- .text._ZN7cutlass13device_kernelINS_4gemm6kernel13GemmUniversalIN4cute5tupleIJiiiiEEENS1_10collective13CollectiveMmaINS1_37MainloopSm90TmaGmmaWarpSpecializedFP8ILi37ENS5_IJNS4_1CILi1EEESB_SB_EEENS1_35KernelTmaWarpSpecializedCooperativeEEENS5_IJNSA_ILi128EEENSA_ILi64EEENSA_ILi32EEEEEENS_12float_e5m2_tENS5_IJlSB_lEEESJ_SK_NS4_8TiledMMAINS4_8MMA_AtomIJNS4_4SM904GMMA30MMA_64x64x32_F32E5M2E5M2_SS_TNILNSO_7ScaleInE1ELSQ_1EEEEEENS4_6LayoutINS5_IJNSA_ILi2EEESB_SB_EEENS5_IJSB_NSA_ILi0EEESW_EEEEENS5_IJNS4_10UnderscoreESZ_SZ_EEEEENS4_13SM90_TMA_LOADENS4_14ComposedLayoutINS4_7SwizzleILi1ELi4ELi3EEENS4_18smem_ptr_flag_bitsILi8EEENST_INS5_IJNSA_ILi8EEESH_EEENS5_IJSH_SB_EEEEEEEvNS4_8identityES12_S1C_vS1D_EENS_8epilogue10collective6detail29Sm90TmaWarpSpecializedAdapterINS1G_15DefaultEpilogueISJ_SK_SK_NS1F_6thread17LinearCombinationISJ_Li1EffLNS1K_9ScaleType4KindE0ELNS_15FloatRoundStyleE2ESJ_EENS1_15EpilogueDefaultEEEEEvvEEEEvNT_6ParamsE --------------------------
	.section	.text._ZN7cutlass13device_kernelINS_4gemm6kernel13GemmUniversalIN4cute5tupleIJiiiiEEENS1_10collective13CollectiveMmaINS1_37MainloopSm90TmaGmmaWarpSpecializedFP8ILi37ENS5_IJNS4_1CILi1EEESB_SB_EEENS1_35KernelTmaWarpSpecializedCooperativeEEENS5_IJNSA_ILi128EEENSA_ILi64EEENSA_ILi32EEEEEENS_12float_e5m2_tENS5_IJlSB_lEEESJ_SK_NS4_8TiledMMAINS4_8MMA_AtomIJNS4_4SM904GMMA30MMA_64x64x32_F32E5M2E5M2_SS_TNILNSO_7ScaleInE1ELSQ_1EEEEEENS4_6LayoutINS5_IJNSA_ILi2EEESB_SB_EEENS5_IJSB_NSA_ILi0EEESW_EEEEENS5_IJNS4_10UnderscoreESZ_SZ_EEEEENS4_13SM90_TMA_LOADENS4_14ComposedLayoutINS4_7SwizzleILi1ELi4ELi3EEENS4_18smem_ptr_flag_bitsILi8EEENST_INS5_IJNSA_ILi8EEESH_EEENS5_IJSH_SB_EEEEEEEvNS4_8identityES12_S1C_vS1D_EENS_8epilogue10collective6detail29Sm90TmaWarpSpecializedAdapterINS1G_15DefaultEpilogueISJ_SK_SK_NS1F_6thread17LinearCombinationISJ_Li1EffLNS1K_9ScaleType4KindE0ELNS_15FloatRoundStyleE2ESJ_EENS1_15EpilogueDefaultEEEEEvvEEEEvNT_6ParamsE,"ax",@progbits
	.align	128
.text._ZN7cutlass13device_kernelINS_4gemm6kernel13GemmUniversalIN4cute5tupleIJiiiiEEENS1_10collective13CollectiveMmaINS1_37MainloopSm90TmaGmmaWarpSpecializedFP8ILi37ENS5_IJNS4_1CILi1EEESB_SB_EEENS1_35KernelTmaWarpSpecializedCooperativeEEENS5_IJNSA_ILi128EEENSA_ILi64EEENSA_ILi32EEEEEENS_12float_e5m2_tENS5_IJlSB_lEEESJ_SK_NS4_8TiledMMAINS4_8MMA_AtomIJNS4_4SM904GMMA30MMA_64x64x32_F32E5M2E5M2_SS_TNILNSO_7ScaleInE1ELSQ_1EEEEEENS4_6LayoutINS5_IJNSA_ILi2EEESB_SB_EEENS5_IJSB_NSA_ILi0EEESW_EEEEENS5_IJNS4_10UnderscoreESZ_SZ_EEEEENS4_13SM90_TMA_LOADENS4_14ComposedLayoutINS4_7SwizzleILi1ELi4ELi3EEENS4_18smem_ptr_flag_bitsILi8EEENST_INS5_IJNSA_ILi8EEESH_EEENS5_IJSH_SB_EEEEEEEvNS4_8identityES12_S1C_vS1D_EENS_8epilogue10collective6detail29Sm90TmaWarpSpecializedAdapterINS1G_15DefaultEpilogueISJ_SK_SK_NS1F_6thread17LinearCombinationISJ_Li1EffLNS1K_9ScaleType4KindE0ELNS_15FloatRoundStyleE2ESJ_EENS1_15EpilogueDefaultEEEEEvvEEEEvNT_6ParamsE:
        .type           _ZN7cutlass13device_kernelINS_4gemm6kernel13GemmUniversalIN4cute5tupleIJiiiiEEENS1_10collective13CollectiveMmaINS1_37MainloopSm90TmaGmmaWarpSpecializedFP8ILi37ENS5_IJNS4_1CILi1EEESB_SB_EEENS1_35KernelTmaWarpSpecializedCooperativeEEENS5_IJNSA_ILi128EEENSA_ILi64EEENSA_ILi32EEEEEENS_12float_e5m2_tENS5_IJlSB_lEEESJ_SK_NS4_8TiledMMAINS4_8MMA_AtomIJNS4_4SM904GMMA30MMA_64x64x32_F32E5M2E5M2_SS_TNILNSO_7ScaleInE1ELSQ_1EEEEEENS4_6LayoutINS5_IJNSA_ILi2EEESB_SB_EEENS5_IJSB_NSA_ILi0EEESW_EEEEENS5_IJNS4_10UnderscoreESZ_SZ_EEEEENS4_13SM90_TMA_LOADENS4_14ComposedLayoutINS4_7SwizzleILi1ELi4ELi3EEENS4_18smem_ptr_flag_bitsILi8EEENST_INS5_IJNSA_ILi8EEESH_EEENS5_IJSH_SB_EEEEEEEvNS4_8identityES12_S1C_vS1D_EENS_8epilogue10collective6detail29Sm90TmaWarpSpecializedAdapterINS1G_15DefaultEpilogueISJ_SK_SK_NS1F_6thread17LinearCombinationISJ_Li1EffLNS1K_9ScaleType4KindE0ELNS_15FloatRoundStyleE2ESJ_EENS1_15EpilogueDefaultEEEEEvvEEEEvNT_6ParamsE,@function
        .size           _ZN7cutlass13device_kernelINS_4gemm6kernel13GemmUniversalIN4cute5tupleIJiiiiEEENS1_10collective13CollectiveMmaINS1_37MainloopSm90TmaGmmaWarpSpecializedFP8ILi37ENS5_IJNS4_1CILi1EEESB_SB_EEENS1_35KernelTmaWarpSpecializedCooperativeEEENS5_IJNSA_ILi128EEENSA_ILi64EEENSA_ILi32EEEEEENS_12float_e5m2_tENS5_IJlSB_lEEESJ_SK_NS4_8TiledMMAINS4_8MMA_AtomIJNS4_4SM904GMMA30MMA_64x64x32_F32E5M2E5M2_SS_TNILNSO_7ScaleInE1ELSQ_1EEEEEENS4_6LayoutINS5_IJNSA_ILi2EEESB_SB_EEENS5_IJSB_NSA_ILi0EEESW_EEEEENS5_IJNS4_10UnderscoreESZ_SZ_EEEEENS4_13SM90_TMA_LOADENS4_14ComposedLayoutINS4_7SwizzleILi1ELi4ELi3EEENS4_18smem_ptr_flag_bitsILi8EEENST_INS5_IJNSA_ILi8EEESH_EEENS5_IJSH_SB_EEEEEEEvNS4_8identityES12_S1C_vS1D_EENS_8epilogue10collective6detail29Sm90TmaWarpSpecializedAdapterINS1G_15DefaultEpilogueISJ_SK_SK_NS1F_6thread17LinearCombinationISJ_Li1EffLNS1K_9ScaleType4KindE0ELNS_15FloatRoundStyleE2ESJ_EENS1_15EpilogueDefaultEEEEEvvEEEEvNT_6ParamsE,(.L_x_204 - _ZN7cutlass13device_kernelINS_4gemm6kernel13GemmUniversalIN4cute5tupleIJiiiiEEENS1_10collective13CollectiveMmaINS1_37MainloopSm90TmaGmmaWarpSpecializedFP8ILi37ENS5_IJNS4_1CILi1EEESB_SB_EEENS1_35KernelTmaWarpSpecializedCooperativeEEENS5_IJNSA_ILi128EEENSA_ILi64EEENSA_ILi32EEEEEENS_12float_e5m2_tENS5_IJlSB_lEEESJ_SK_NS4_8TiledMMAINS4_8MMA_AtomIJNS4_4SM904GMMA30MMA_64x64x32_F32E5M2E5M2_SS_TNILNSO_7ScaleInE1ELSQ_1EEEEEENS4_6LayoutINS5_IJNSA_ILi2EEESB_SB_EEENS5_IJSB_NSA_ILi0EEESW_EEEEENS5_IJNS4_10UnderscoreESZ_SZ_EEEEENS4_13SM90_TMA_LOADENS4_14ComposedLayoutINS4_7SwizzleILi1ELi4ELi3EEENS4_18smem_ptr_flag_bitsILi8EEENST_INS5_IJNSA_ILi8EEESH_EEENS5_IJSH_SB_EEEEEEEvNS4_8identityES12_S1C_vS1D_EENS_8epilogue10collective6detail29Sm90TmaWarpSpecializedAdapterINS1G_15DefaultEpilogueISJ_SK_SK_NS1F_6thread17LinearCombinationISJ_Li1EffLNS1K_9ScaleType4KindE0ELNS_15FloatRoundStyleE2ESJ_EENS1_15EpilogueDefaultEEEEEvvEEEEvNT_6ParamsE)
        .other          _ZN7cutlass13device_kernelINS_4gemm6kernel13GemmUniversalIN4cute5tupleIJiiiiEEENS1_10collective13CollectiveMmaINS1_37MainloopSm90TmaGmmaWarpSpecializedFP8ILi37ENS5_IJNS4_1CILi1EEESB_SB_EEENS1_35KernelTmaWarpSpecializedCooperativeEEENS5_IJNSA_ILi128EEENSA_ILi64EEENSA_ILi32EEEEEENS_12float_e5m2_tENS5_IJlSB_lEEESJ_SK_NS4_8TiledMMAINS4_8MMA_AtomIJNS4_4SM904GMMA30MMA_64x64x32_F32E5M2E5M2_SS_TNILNSO_7ScaleInE1ELSQ_1EEEEEENS4_6LayoutINS5_IJNSA_ILi2EEESB_SB_EEENS5_IJSB_NSA_ILi0EEESW_EEEEENS5_IJNS4_10UnderscoreESZ_SZ_EEEEENS4_13SM90_TMA_LOADENS4_14ComposedLayoutINS4_7SwizzleILi1ELi4ELi3EEENS4_18smem_ptr_flag_bitsILi8EEENST_INS5_IJNSA_ILi8EEESH_EEENS5_IJSH_SB_EEEEEEEvNS4_8identityES12_S1C_vS1D_EENS_8epilogue10collective6detail29Sm90TmaWarpSpecializedAdapterINS1G_15DefaultEpilogueISJ_SK_SK_NS1F_6thread17LinearCombinationISJ_Li1EffLNS1K_9ScaleType4KindE0ELNS_15FloatRoundStyleE2ESJ_EENS1_15EpilogueDefaultEEEEEvvEEEEvNT_6ParamsE,@"STO_CUDA_ENTRY STV_DEFAULT"
_ZN7cutlass13device_kernelINS_4gemm6kernel13GemmUniversalIN4cute5tupleIJiiiiEEENS1_10collective13CollectiveMmaINS1_37MainloopSm90TmaGmmaWarpSpecializedFP8ILi37ENS5_IJNS4_1CILi1EEESB_SB_EEENS1_35KernelTmaWarpSpecializedCooperativeEEENS5_IJNSA_ILi128EEENSA_ILi64EEENSA_ILi32EEEEEENS_12float_e5m2_tENS5_IJlSB_lEEESJ_SK_NS4_8TiledMMAINS4_8MMA_AtomIJNS4_4SM904GMMA30MMA_64x64x32_F32E5M2E5M2_SS_TNILNSO_7ScaleInE1ELSQ_1EEEEEENS4_6LayoutINS5_IJNSA_ILi2EEESB_SB_EEENS5_IJSB_NSA_ILi0EEESW_EEEEENS5_IJNS4_10UnderscoreESZ_SZ_EEEEENS4_13SM90_TMA_LOADENS4_14ComposedLayoutINS4_7SwizzleILi1ELi4ELi3EEENS4_18smem_ptr_flag_bitsILi8EEENST_INS5_IJNSA_ILi8EEESH_EEENS5_IJSH_SB_EEEEEEEvNS4_8identityES12_S1C_vS1D_EENS_8epilogue10collective6detail29Sm90TmaWarpSpecializedAdapterINS1G_15DefaultEpilogueISJ_SK_SK_NS1F_6thread17LinearCombinationISJ_Li1EffLNS1K_9ScaleType4KindE0ELNS_15FloatRoundStyleE2ESJ_EENS1_15EpilogueDefaultEEEEEvvEEEEvNT_6ParamsE:
[----:B------:R-:W-:Y:S01]  /*0000*/  LDC R1, c[0x0][0x28] ;  /* 0x00000a00ff017b82 */ /* 0x000fe20000000800 */
[----:B------:R-:W0:Y:S01]  /*0010*/  S2R R2, SR_TID.X ;  /* 0x0000000000027919 */ /* 0x000e220000002100 */
[----:B------:R-:W-:Y:S01]  /*0020*/  ELECT P0, URZ, PT ;  /* 0x00000000003f782f */ /* 0x000fe20003800000 */
[----:B------:R-:W-:Y:S01]  /*0030*/  BSSY B0, `(.L_x_0) ;  /* 0x000000f000007945 */ /* 0x000fe20003800000 */
[--C-:B0-----:R-:W-:Y:S02]  /*0040*/  SHF.R.U32.HI R0, RZ, 0x5, R2.reuse ;  /* 0x00000005ff007819 */ /* 0x101fe40000011602 */
[----:B------:R-:W-:-:S03]  /*0050*/  SHF.R.U32.HI R4, RZ, 0x7, R2 ;  /* 0x00000007ff047819 */ /* 0x000fc60000011602 */
[----:B------:R-:W0:Y:S04]  /*0060*/  SHFL.IDX PT, R3, R0, RZ, 0x1f ;  /* 0x00001fff00037589 */ /* 0x000e2800000e0000 */
[----:B------:R1:W2:Y:S01]  /*0070*/  SHFL.IDX PT, R7, R4, RZ, 0x1f ;  /* 0x00001fff04077589 */ /* 0x0002a200000e0000 */
[----:B0-----:R-:W-:-:S13]  /*0080*/  ISETP.NE.OR P0, PT, R3, RZ, !P0 ;  /* 0x000000ff0300720c */ /* 0x001fda0004705670 */
[----:B-12---:R-:W-:Y:S05]  /*0090*/  @P0 BRA `(.L_x_1) ;  /* 0x0000000000200947 */ /* 0x006fea0003800000 */
[----:B------:R-:W-:Y:S02]  /*00a0*/  ULDC.64 UR4, c[0x0][0x198] ;  /* 0x0000660000047ab9 */ /* 0x000fe40000000a00 */
[----:B------:R-:W-:Y:S02]  /*00b0*/  UIADD3 UR6, UP0, UR4, 0xf0, URZ ;  /* 0x000000f004067890 */ /* 0x000fe4000ff1e03f */
[----:B------:R-:W-:Y:S02]  /*00c0*/  UIADD3 UR4, UP1, UR4, 0x1f0, URZ ;  /* 0x000001f004047890 */ /* 0x000fe4000ff3e03f */
[----:B------:R-:W-:Y:S02]  /*00d0*/  UIADD3.X UR7, URZ, UR5, URZ, UP0, !UPT ;  /* 0x000000053f077290 */ /* 0x000fe400087fe43f */
[----:B------:R-:W-:-:S07]  /*00e0*/  UIADD3.X UR5, URZ, UR5, URZ, UP1, !UPT ;  /* 0x000000053f057290 */ /* 0x000fce0008ffe43f */
[----:B------:R0:W-:Y:S02]  /*00f0*/  UTMACCTL.PF [UR6] ;  /* 0x00000000060079b9 */ /* 0x0001e40008040000 */
[----:B------:R0:W-:Y:S02]  /*0100*/  UTMACCTL.PF [UR4] ;  /* 0x00000000040079b9 */ /* 0x0001e40008040000 */
[----:B0-----:R-:W-:Y:S01]  /*0110*/  NOP ;  /* 0x0000000000007918 */ /* 0x001fe20000000000 */
.L_x_1:
[----:B------:R-:W-:Y:S05]  /*0120*/  BSYNC B0 ;  /* 0x0000000000007941 */ /* 0x000fea0003800000 */
.L_x_0:
[----:B------:R-:W0:Y:S02]  /*0130*/  SHFL.IDX PT, R4, R0, RZ, 0x1f ;  /* 0x00001fff00047589 */ /* 0x000e2400000e0000 */
[----:B0-----:R-:W-:-:S13]  /*0140*/  ISETP.NE.AND P0, PT, R4, RZ, PT ;  /* 0x000000ff0400720c */ /* 0x001fda0003f05270 */
[----:B------:R-:W-:Y:S05]  /*0150*/  @P0 BRA `(.L_x_2) ;  /* 0x00000004006c0947 */ /* 0x000fea0003800000 */
[----:B------:R-:W-:Y:S01]  /*0160*/  ELECT P0, URZ, PT ;  /* 0x00000000003f782f */ /* 0x000fe20003800000 */
[----:B------:R-:W-:-:S12]  /*0170*/  BSSY B0, `(.L_x_2) ;  /* 0x0000059000007945 */ /* 0x000fd80003800000 */
[----:B------:R-:W-:Y:S05]  /*0180*/  @!P0 BRA `(.L_x_3) ;  /* 0x00000004005c8947 */ /* 0x000fea0003800000 */
[----:B------:R-:W0:Y:S01]  /*0190*/  S2UR UR8, SR_CgaCtaId ;  /* 0x00000000000879c3 */ /* 0x000e220000008800 */
[----:B------:R-:W-:Y:S01]  /*01a0*/  UMOV UR4, 0x400 ;  /* 0x0000040000047882 */ /* 0x000fe20000000000 */
[----:B------:R-:W-:Y:S01]  /*01b0*/  UMOV UR5, 0x1 ;  /* 0x0000000100057882 */ /* 0x000fe20000000000 */
[----:B------:R-:W-:Y:S02]  /*01c0*/  UMOV UR6, 0x100 ;  /* 0x0000010000067882 */ /* 0x000fe40000000000 */
[----:B------:R-:W-:-:S04]  /*01d0*/  UIADD3 UR6, -UR6, 0x100000, URZ ;  /* 0x0010000006067890 */ /* 0x000fc8000fffe13f */
[----:B------:R-:W-:Y:S02]  /*01e0*/  USHF.L.U32 UR7, UR6, 0xb, URZ ;  /* 0x0000000b06077899 */ /* 0x000fe4000800063f */
[----:B------:R-:W-:Y:S02]  /*01f0*/  USHF.L.U32 UR6, UR6, 0x1, URZ ;  /* 0x0000000106067899 */ /* 0x000fe4000800063f */
[----:B0-----:R-:W-:Y:S02]  /*0200*/  ULEA UR8, UR8, UR4, 0x18 ;  /* 0x0000000408087291 */ /* 0x001fe4000f8ec03f */
[----:B------:R-:W-:-:S04]  /*0210*/  UIADD3 UR4, -UR5, 0x100000, URZ ;  /* 0x0010000005047890 */ /* 0x000fc8000fffe13f */
[----:B------:R-:W-:Y:S02]  /*0220*/  USHF.L.U32 UR5, UR4, 0xb, URZ ;  /* 0x0000000b04057899 */ /* 0x000fe4000800063f */
[----:B------:R-:W-:Y:S01]  /*0230*/  USHF.L.U32 UR4, UR4, 0x1, URZ ;  /* 0x0000000104047899 */ /* 0x000fe2000800063f */
[----:B------:R-:W0:Y:S11]  /*0240*/  FENCE.VIEW.ASYNC.S ;  /* 0x00000000000073c6 */ /* 0x000e360000000000 */
[----:B0-----:R0:W1:Y:S01]  /*0250*/  SYNCS.EXCH.64 URZ, [UR8], UR4 ;  /* 0x00000004083f75b2 */ /* 0x0010620008000100 */
[----:B------:R0:W2:Y:S01]  /*0260*/  SYNCS.EXCH.64 URZ, [UR8+0x128], UR6 ;  /* 0x00012806083f75b2 */ /* 0x0000a20008000100 */
[----:B------:R0:W3:Y:S01]  /*0270*/  SYNCS.EXCH.64 URZ, [UR8+0x8], UR4 ;  /* 0x00000804083f75b2 */ /* 0x0000e20008000100 */
[----:B------:R0:W4:Y:S01]  /*0280*/  SYNCS.EXCH.64 URZ, [UR8+0x130], UR6 ;  /* 0x00013006083f75b2 */ /* 0x0001220008000100 */
[----:B------:R0:W0:Y:S01]  /*0290*/  SYNCS.EXCH.64 URZ, [UR8+0x10], UR4 ;  /* 0x00001004083f75b2 */ /* 0x0000220008000100 */
        /* <DEDUP_REMOVED lines=69> */
[----:B-1234-:R-:W-:Y:S01]  /*06f0*/  NOP ;  /* 0x0000000000007918 */ /* 0x01efe20000000000 */
.L_x_3:
[----:B0-----:R-:W-:Y:S05]  /*0700*/  BSYNC B0 ;  /* 0x0000000000007941 */ /* 0x001fea0003800000 */
.L_x_2:
[----:B------:R-:W0:Y:S01]  /*0710*/  SHFL.IDX PT, R0, R0, RZ, 0x1f ;  /* 0x00001fff00007589 */ /* 0x000e2200000e0000 */
[----:B------:R-:W1:Y:S01]  /*0720*/  LDC R4, c[0x0][0x65c] ;  /* 0x00019700ff047b82 */ /* 0x000e620000000800 */
[----:B------:R-:W-:Y:S02]  /*0730*/  ELECT P0, URZ, PT ;  /* 0x00000000003f782f */ /* 0x000fe40003800000 */
[----:B------:R-:W-:Y:S01]  /*0740*/  ISETP.NE.AND P2, PT, R7, RZ, PT ;  /* 0x000000ff0700720c */ /* 0x000fe20003f45270 */
[----:B------:R-:W2:Y:S01]  /*0750*/  S2R R8, SR_CTAID.Y ;  /* 0x0000000000087919 */ /* 0x000ea20000002600 */
[----:B------:R-:W-:Y:S01]  /*0760*/  UMOV UR4, 0x20 ;  /* 0x0000002000047882 */ /* 0x000fe20000000000 */
[----:B------:R-:W-:Y:S01]  /*0770*/  NOP ;  /* 0x0000000000007918 */ /* 0x000fe20000000000 */
[----:B------:R-:W-:Y:S01]  /*0780*/  NOP ;  /* 0x0000000000007918 */ /* 0x000fe20000000000 */
[----:B------:R-:W3:Y:S01]  /*0790*/  S2R R6, SR_CTAID.X ;  /* 0x0000000000067919 */ /* 0x000ee20000002500 */
[----:B0-----:R-:W-:-:S02]  /*07a0*/  ISETP.NE.OR P0, PT, R0, RZ, !P0 ;  /* 0x000000ff0000720c */ /* 0x001fc40004705670 */
[----:B-1----:R-:W-:Y:S02]  /*07b0*/  ISETP.NE.AND P4, PT, R4, 0x1, PT ;  /* 0x000000010400780c */ /* 0x002fe40003f85270 */
[----:B------:R-:W-:-:S04]  /*07c0*/  SHF.R.S32.HI R4, RZ, 0x1f, R3 ;  /* 0x0000001fff047819 */ /* 0x000fc80000011403 */
[----:B------:R-:W-:-:S04]  /*07d0*/  LEA.HI R4, R4, R3, RZ, 0x2 ;  /* 0x0000000304047211 */ /* 0x000fc800078f10ff */
[----:B------:R-:W-:Y:S01]  /*07e0*/  LOP3.LUT R4, R4, 0xfffffffc, RZ, 0xc0, !PT ;  /* 0xfffffffc04047812 */ /* 0x000fe200078ec0ff */
[----:B------:R-:W-:Y:S01]  /*07f0*/  VOTEU.ALL UP0, P0 ;  /* 0x00000000003f7886 */ /* 0x000fe20000000000 */
[----:B------:R-:W-:Y:S01]  /*0800*/  VOTEU.ALL UP1, P0 ;  /* 0x00000000003f7886 */ /* 0x000fe20000020000 */
[----:B------:R-:W3:Y:S01]  /*0810*/  @P4 LDC R9, c[0x0][0x10] ;  /* 0x00000400ff094b82 */ /* 0x000ee20000000800 */
[----:B------:R-:W-:Y:S02]  /*0820*/  @P4 IMAD.MOV.U32 R5, RZ, RZ, RZ ;  /* 0x000000ffff054224 */ /* 0x000fe400078e00ff */
[----:B------:R-:W-:Y:S01]  /*0830*/  IMAD.IADD R3, R3, 0x1, -R4 ;  /* 0x0000000103037824 */ /* 0x000fe200078e0a04 */
[----:B------:R-:W-:Y:S01]  /*0840*/  @!UP0 UMOV UR6, 0x400 ;  /* 0x0000040000068882 */ /* 0x000fe20000000000 */
[----:B------:R-:W-:-:S04]  /*0850*/  @!UP0 UIADD3 UR4, -UR4, 0x100000, URZ ;  /* 0x0010000004048890 */ /* 0x000fc8000fffe13f */
[----:B------:R-:W-:Y:S02]  /*0860*/  @!UP0 USHF.L.U32 UR5, UR4, 0xb, URZ ;  /* 0x0000000b04058899 */ /* 0x000fe4000800063f */
[----:B------:R-:W-:Y:S01]  /*0870*/  @!UP0 USHF.L.U32 UR4, UR4, 0x1, URZ ;  /* 0x0000000104048899 */ /* 0x000fe2000800063f */
[----:B--2---:R-:W-:Y:S01]  /*0880*/  @P4 IMAD.MOV.U32 R4, RZ, RZ, R8 ;  /* 0x000000ffff044224 */ /* 0x004fe200078e0008 */
[----:B------:R-:W0:Y:S01]  /*0890*/  @!UP0 S2UR UR7, SR_CgaCtaId ;  /* 0x00000000000789c3 */ /* 0x000e220000008800 */
[----:B------:R-:W-:-:S07]  /*08a0*/  @P4 IMAD.MOV.U32 R13, RZ, RZ, RZ ;  /* 0x000000ffff0d4224 */ /* 0x000fce00078e00ff */
[----:B------:R-:W1:Y:S01]  /*08b0*/  @!P4 LDC R11, c[0x0][0xc] ;  /* 0x00000300ff0bcb82 */ /* 0x000e620000000800 */
[----:B---3--:R-:W-:-:S04]  /*08c0*/  @P4 IMAD.WIDE.U32 R4, R6, R9, R4 ;  /* 0x0000000906044225 */ /* 0x008fc800078e0004 */
[----:B------:R-:W-:Y:S02]  /*08d0*/  VIADD R9, R7, 0xffffffff ;  /* 0xffffffff07097836 */ /* 0x000fe40000000000 */
[----:B------:R-:W-:Y:S01]  /*08e0*/  @P4 IMAD.MOV.U32 R0, RZ, RZ, R4 ;  /* 0x000000ffff004224 */ /* 0x000fe200078e0004 */
[----:B0-----:R-:W-:Y:S02]  /*08f0*/  @!UP0 ULEA UR6, UR7, UR6, 0x18 ;  /* 0x0000000607068291 */ /* 0x001fe4000f8ec03f */
[----:B------:R-:W-:Y:S01]  /*0900*/  ISETP.GE.U32.AND P1, PT, R9, 0x2, PT ;  /* 0x000000020900780c */ /* 0x000fe20003f26070 */
[----:B------:R-:W-:Y:S01]  /*0910*/  VOTEU.ALL UP0, P0 ;  /* 0x00000000003f7886 */ /* 0x000fe20000000000 */
[----:B------:R-:W-:Y:S01]  /*0920*/  ISETP.NE.AND P0, PT, R3, 0x3, PT ;  /* 0x000000030300780c */ /* 0x000fe20003f05270 */
[----:B------:R-:W-:-:S03]  /*0930*/  @P4 IMAD.IADD R5, R5, 0x1, R13 ;  /* 0x0000000105054824 */ /* 0x000fc600078e020d */
[----:B------:R-:W-:-:S04]  /*0940*/  ISETP.EQ.OR P0, PT, R3, RZ, !P0 ;  /* 0x000000ff0300720c */ /* 0x000fc80004702670 */
[----:B------:R-:W-:Y:S01]  /*0950*/  ISETP.EQ.AND P0, PT, R7, RZ, P0 ;  /* 0x000000ff0700720c */ /* 0x000fe20000702270 */
[----:B------:R-:W-:Y:S01]  /*0960*/  IMAD.MOV.U32 R7, RZ, RZ, RZ ;  /* 0x000000ffff077224 */ /* 0x000fe200078e00ff */
[----:B------:R-:W0:Y:S02]  /*0970*/  FENCE.VIEW.ASYNC.S ;  /* 0x00000000000073c6 */ /* 0x000e240000000000 */
[----:B0-----:R0:W2:Y:S01]  /*0980*/  @!UP0 SYNCS.EXCH.64 URZ, [UR6+0x260], UR4 ;  /* 0x00026004063f85b2 */ /* 0x0010a20008000100 */
[----:B------:R-:W-:Y:S01]  /*0990*/  SEL R4, RZ, 0x1, !P0 ;  /* 0x00000001ff047807 */ /* 0x000fe20004000000 */
[----:B-1----:R-:W-:-:S03]  /*09a0*/  @!P4 IMAD.WIDE.U32 R10, R11, R8, R6 ;  /* 0x000000080b0ac225 */ /* 0x002fc600078e0006 */
[----:B------:R-:W-:Y:S01]  /*09b0*/  SEL R4, R4, 0x2, P1 ;  /* 0x0000000204047807 */ /* 0x000fe20000800000 */
[----:B------:R-:W-:Y:S02]  /*09c0*/  @!P4 IMAD.MOV.U32 R0, RZ, RZ, R10 ;  /* 0x000000ffff00c224 */ /* 0x000fe400078e000a */
[----:B------:R-:W-:Y:S01]  /*09d0*/  @!P4 IMAD.MOV.U32 R5, RZ, RZ, R11 ;  /* 0x000000ffff05c224 */ /* 0x000fe200078e000b */
[----:B------:R0:W2:Y:S01]  /*09e0*/  @!UP1 SYNCS.EXCH.64 URZ, [UR6+0x268], UR4 ;  /* 0x00026804063f95b2 */ /* 0x0000a20008000100 */
[----:B------:R-:W-:Y:S01]  /*09f0*/  NOP ;  /* 0x0000000000007918 */ /* 0x000fe20000000000 */
[----:B--2---:R-:W-:Y:S06]  /*0a00*/  BAR.SYNC.DEFER_BLOCKING 0x0 ;  /* 0x0000000000007b1d */ /* 0x004fec0000010000 */
[----:B------:R-:W-:Y:S05]  /*0a10*/  @!P2 BRA `(.L_x_4) ;  /* 0x0000004c0008a947 */ /* 0x000fea0003800000 */
[----:B------:R-:W-:-:S13]  /*0a20*/  ISETP.GT.U32.AND P0, PT, R9, 0x1, PT ;  /* 0x000000010900780c */ /* 0x000fda0003f04070 */
[----:B0-----:R-:W-:Y:S05]  /*0a30*/  @P0 EXIT ;  /* 0x000000000000094d */ /* 0x001fea0003800000 */
[----:B------:R-:W-:Y:S01]  /*0a40*/  ULDC.64 UR4, c[0x0][0x650] ;  /* 0x0001940000047ab9 */ /* 0x000fe20000000a00 */
[----:B------:R-:W-:Y:S01]  /*0a50*/  PRMT R9, RZ, 0x7610, R9 ;  /* 0x00007610ff097816 */ /* 0x000fe20000000009 */
[----:B------:R-:W-:Y:S01]  /*0a60*/  IMAD.MOV.U32 R16, RZ, RZ, -0x1 ;  /* 0xffffffffff107424 */ /* 0x000fe200078e00ff */
[----:B------:R-:W-:Y:S01]  /*0a70*/  ISETP.GE.U32.AND P0, PT, R0, UR4, PT ;  /* 0x0000000400007c0c */ /* 0x000fe2000bf06070 */
[----:B------:R-:W-:Y:S02]  /*0a80*/  IMAD.MOV.U32 R12, RZ, RZ, -0x1 ;  /* 0xffffffffff0c7424 */ /* 0x000fe400078e00ff */
[----:B------:R-:W-:Y:S01]  /*0a90*/  IMAD.MOV.U32 R69, RZ, RZ, -0x1 ;  /* 0xffffffffff457424 */ /* 0x000fe200078e00ff */
[----:B------:R-:W-:-:S13]  /*0aa0*/  ISETP.GE.U32.AND.EX P0, PT, R5, UR5, PT, P0 ;  /* 0x0000000505007c0c */ /* 0x000fda000bf06100 */
[----:B------:R-:W-:Y:S05]  /*0ab0*/  @P0 BRA `(.L_x_5) ;  /* 0x0000000400600947 */ /* 0x000fea0003800000 */
[----:B------:R-:W0:Y:S01]  /*0ac0*/  LDC.64 R16, c[0x0][0x628] ;  /* 0x00018a00ff107b82 */ /* 0x000e220000000a00 */
[----:B------:R-:W-:Y:S02]  /*0ad0*/  IMAD.MOV.U32 R10, RZ, RZ, R0 ;  /* 0x000000ffff0a7224 */ /* 0x000fe400078e0000 */
[----:B------:R-:W-:-:S05]  /*0ae0*/  IMAD.MOV.U32 R11, RZ, RZ, R5 ;  /* 0x000000ffff0b7224 */ /* 0x000fca00078e0005 */
[----:B------:R-:W1:Y:S08]  /*0af0*/  LDC R18, c[0x0][0x630] ;  /* 0x00018c00ff127b82 */ /* 0x000e700000000800 */
[----:B------:R-:W2:Y:S01]  /*0b00*/  LDC.64 R20, c[0x0][0x620] ;  /* 0x00018800ff147b82 */ /* 0x000ea20000000a00 */
[----:B0-----:R-:W-:-:S04]  /*0b10*/  ISETP.NE.U32.AND P0, PT, R16, RZ, PT ;  /* 0x000000ff1000720c */ /* 0x001fc80003f05070 */
[----:B------:R-:W-:-:S13]  /*0b20*/  ISETP.NE.AND.EX P0, PT, R17, RZ, PT, P0 ;  /* 0x000000ff1100720c */ /* 0x000fda0003f05300 */
[----:B-12---:R-:W-:Y:S05]  /*0b30*/  @!P0 BRA `(.L_x_6) ;  /* 0x0000000000288947 */ /* 0x006fea0003800000 */
[----:B------:R-:W0:Y:S02]  /*0b40*/  LDC R3, c[0x0][0x634] ;  /* 0x00018d00ff037b82 */ /* 0x000e240000000800 */
[----:B0-----:R-:W-:-:S05]  /*0b50*/  IADD3 R3, P0, R0, R3, RZ ;  /* 0x0000000300037210 */ /* 0x001fca0007f1e0ff */
[----:B------:R-:W-:-:S04]  /*0b60*/  IMAD.X R9, RZ, RZ, R5, P0 ;  /* 0x000000ffff097224 */ /* 0x000fc800000e0605 */
[----:B------:R-:W-:-:S04]  /*0b70*/  IMAD.WIDE.U32 R10, R9, R16, RZ ;  /* 0x00000010090a7225 */ /* 0x000fc800078e00ff */
[----:B------:R-:W-:-:S04]  /*0b80*/  IMAD.WIDE.U32 R12, P0, R3, R17, R10 ;  /* 0x00000011030c7225 */ /* 0x000fc8000780000a */
[----:B------:R-:W-:-:S04]  /*0b90*/  IMAD.WIDE.U32 R10, R3, R16, RZ ;  /* 0x00000010030a7225 */ /* 0x000fc800078e00ff */
[----:B------:R-:W-:Y:S01]  /*0ba0*/  IMAD.X R15, RZ, RZ, RZ, P0 ;  /* 0x000000ffff0f7224 */ /* 0x000fe200000e06ff */
[----:B------:R-:W-:Y:S01]  /*0bb0*/  IADD3 RZ, P0, R11, R12, RZ ;  /* 0x0000000c0bff7210 */ /* 0x000fe20007f1e0ff */
[----:B------:R-:W-:-:S04]  /*0bc0*/  IMAD.MOV.U32 R14, RZ, RZ, R13 ;  /* 0x000000ffff0e7224 */ /* 0x000fc800078e000d */
[----:B------:R-:W-:-:S08]  /*0bd0*/  IMAD.WIDE.U32.X R10, R9, R17, R14, P0 ;  /* 0x00000011090a7225 */ /* 0x000fd000000e040e */
.L_x_6:
[-CC-:B------:R-:W-:Y:S01]  /*0be0*/  SHF.R.U64 R69, R10, R18.reuse, R11.reuse ;  /* 0x000000120a457219 */ /* 0x180fe2000000120b */
[----:B------:R-:W0:Y:S01]  /*0bf0*/  LDC.64 R22, c[0x0][0x640] ;  /* 0x00019000ff167b82 */ /* 0x000e220000000a00 */
[----:B------:R-:W-:Y:S01]  /*0c00*/  SHF.R.U32.HI R7, RZ, R18, R11 ;  /* 0x00000012ff077219 */ /* 0x000fe2000001160b */
[----:B------:R-:W-:Y:S01]  /*0c10*/  ULDC UR4, c[0x0][0x150] ;  /* 0x0000540000047ab9 */ /* 0x000fe20000000800 */
[----:B------:R-:W-:Y:S01]  /*0c20*/  IADD3 R9, P0, RZ, -R69, RZ ;  /* 0x80000045ff097210 */ /* 0x000fe20007f1e0ff */
[----:B------:R-:W-:Y:S01]  /*0c30*/  IMAD.MOV.U32 R10, RZ, RZ, R0 ;  /* 0x000000ffff0a7224 */ /* 0x000fe200078e0000 */
[----:B------:R-:W-:Y:S01]  /*0c40*/  I2FP.F32.U32 R3, R6 ;  /* 0x0000000600037245 */ /* 0x000fe20000201000 */
[----:B------:R-:W-:Y:S02]  /*0c50*/  IMAD.MOV.U32 R11, RZ, RZ, R5 ;  /* 0x000000ffff0b7224 */ /* 0x000fe400078e0005 */
[----:B------:R-:W1:Y:S01]  /*0c60*/  LDC R14, c[0x0][0x618] ;  /* 0x00018600ff0e7b82 */ /* 0x000e620000000800 */
[----:B------:R-:W-:-:S02]  /*0c70*/  IMAD.X R13, RZ, RZ, ~R7, P0 ;  /* 0x000000ffff0d7224 */ /* 0x000fc400000e0e07 */
[----:B------:R-:W-:Y:S01]  /*0c80*/  FMUL R3, R3, UR4 ;  /* 0x0000000403037c20 */ /* 0x000fe20008400000 */
[----:B------:R-:W-:Y:S01]  /*0c90*/  IMAD.WIDE.U32 R10, R9, R20, R10 ;  /* 0x00000014090a7225 */ /* 0x000fe200078e000a */
[----:B------:R-:W-:-:S03]  /*0ca0*/  ULDC UR4, c[0x0][0x154] ;  /* 0x0000550000047ab9 */ /* 0x000fc60000000800 */
[----:B------:R-:W-:Y:S01]  /*0cb0*/  IMAD R12, R13, R20, RZ ;  /* 0x000000140d0c7224 */ /* 0x000fe200078e02ff */
[----:B------:R-:W2:Y:S01]  /*0cc0*/  LDC R7, c[0x0][0x144] ;  /* 0x00005100ff077b82 */ /* 0x000ea20000000800 */
[----:B------:R-:W3:Y:S01]  /*0cd0*/  F2I.U32.TRUNC.NTZ R3, R3 ;  /* 0x0000000300037305 */ /* 0x000ee2000020f000 */
[----:B------:R-:W-:Y:S02]  /*0ce0*/  IMAD.MOV.U32 R13, RZ, RZ, -0x1 ;  /* 0xffffffffff0d7424 */ /* 0x000fe400078e00ff */
[----:B------:R-:W-:-:S04]  /*0cf0*/  IMAD R9, R9, R21, R12 ;  /* 0x0000001509097224 */ /* 0x000fc800078e020c */
[----:B------:R-:W4:Y:S01]  /*0d00*/  LDC R18, c[0x0][0x608] ;  /* 0x00018200ff127b82 */ /* 0x000f220000000800 */
[----:B------:R-:W-:Y:S01]  /*0d10*/  IMAD.IADD R11, R11, 0x1, R9 ;  /* 0x000000010b0b7824 */ /* 0x000fe200078e0209 */
[----:B0-----:R-:W-:Y:S02]  /*0d20*/  ISETP.NE.U32.AND P0, PT, R22, RZ, PT ;  /* 0x000000ff1600720c */ /* 0x001fe40003f05070 */
[----:B------:R-:W-:Y:S02]  /*0d30*/  I2FP.F32.U32 R9, R8 ;  /* 0x0000000800097245 */ /* 0x000fe40000201000 */
[----:B------:R-:W-:Y:S02]  /*0d40*/  ISETP.NE.AND.EX P0, PT, R23, RZ, PT, P0 ;  /* 0x000000ff1700720c */ /* 0x000fe40003f05300 */
[----:B------:R-:W0:Y:S01]  /*0d50*/  LDC R12, c[0x0][0x658] ;  /* 0x00019600ff0c7b82 */ /* 0x000e220000000800 */
[-C--:B-1----:R-:W-:Y:S01]  /*0d60*/  SHF.R.U64 R16, R10, R14.reuse, R11 ;  /* 0x0000000e0a107219 */ /* 0x082fe2000000120b */
[----:B---3--:R-:W-:Y:S01]  /*0d70*/  IMAD.MOV R10, RZ, RZ, -R3 ;  /* 0x000000ffff0a7224 */ /* 0x008fe200078e0a03 */
[----:B------:R-:W-:-:S05]  /*0d80*/  SHF.R.U32.HI R11, RZ, R14, R11 ;  /* 0x0000000eff0b7219 */ /* 0x000fca000001160b */
[----:B------:R-:W1:Y:S01]  /*0d90*/  LDC R17, c[0x0][0x148] ;  /* 0x00005200ff117b82 */ /* 0x000e620000000800 */
[----:B--2---:R-:W-:Y:S02]  /*0da0*/  IMAD R3, R7, R10, R6 ;  /* 0x0000000a07037224 */ /* 0x004fe400078e0206 */
[----:B------:R-:W-:-:S04]  /*0db0*/  FMUL R7, R9, UR4 ;  /* 0x0000000409077c20 */ /* 0x000fc80008400000 */
[----:B------:R2:W3:Y:S01]  /*0dc0*/  F2I.U32.TRUNC.NTZ R15, R7 ;  /* 0x00000007000f7305 */ /* 0x0004e2000020f000 */
[----:B------:R-:W1:Y:S01]  /*0dd0*/  LDC R21, c[0x0][0x600] ;  /* 0x00018000ff157b82 */ /* 0x000e620000000800 */
[-CC-:B----4-:R-:W-:Y:S02]  /*0de0*/  SHF.R.U64 R27, R16, R18.reuse, R11.reuse ;  /* 0x00000012101b7219 */ /* 0x190fe4000000120b */
[----:B------:R-:W-:Y:S01]  /*0df0*/  SHF.R.U32.HI R9, RZ, R18, R11 ;  /* 0x00000012ff097219 */ /* 0x000fe2000001160b */
[----:B------:R-:W-:-:S04]  /*0e00*/  IMAD.MOV.U32 R11, RZ, RZ, 0x1 ;  /* 0x00000001ff0b7424 */ /* 0x000fc800078e00ff */
[----:B------:R-:W4:Y:S01]  /*0e10*/  LDC R20, c[0x0][0x648] ;  /* 0x00019200ff147b82 */ /* 0x000f220000000800 */
[-C--:B0-----:R-:W-:Y:S02]  /*0e20*/  SHF.L.U32 R6, R13, R12.reuse, RZ ;  /* 0x0000000c0d067219 */ /* 0x081fe400000006ff */
[-CC-:B------:R-:W-:Y:S02]  /*0e30*/  SHF.R.U64 R18, R27, R12.reuse, R9.reuse ;  /* 0x0000000c1b127219 */ /* 0x180fe40000001209 */
[----:B------:R-:W-:Y:S02]  /*0e40*/  SHF.R.U32.HI R19, RZ, R12, R9 ;  /* 0x0000000cff137219 */ /* 0x000fe40000011609 */
[----:B------:R-:W-:Y:S01]  /*0e50*/  LOP3.LUT R14, RZ, R6, RZ, 0x33, !PT ;  /* 0x00000006ff0e7212 */ /* 0x000fe200078e33ff */
[----:B------:R-:W0:Y:S01]  /*0e60*/  LDC R25, c[0x0][0x638] ;  /* 0x00018e00ff197b82 */ /* 0x000e220000000800 */
[----:B------:R-:W-:Y:S01]  /*0e70*/  SHF.L.U32 R9, R11, R12, RZ ;  /* 0x0000000c0b097219 */ /* 0x000fe200000006ff */
[----:B------:R-:W-:-:S02]  /*0e80*/  IMAD.MOV.U32 R6, RZ, RZ, R18 ;  /* 0x000000ffff067224 */ /* 0x000fc400078e0012 */
[----:B--2---:R-:W-:-:S04]  /*0e90*/  IMAD.MOV.U32 R7, RZ, RZ, R19 ;  /* 0x000000ffff077224 */ /* 0x004fc800078e0013 */
[----:B------:R-:W2:Y:S01]  /*0ea0*/  LDC R24, c[0x0][0x610] ;  /* 0x00018400ff187b82 */ /* 0x000ea20000000800 */
[----:B---3--:R-:W-:Y:S05]  /*0eb0*/  @!P0 BRA `(.L_x_7) ;  /* 0x0000000000288947 */ /* 0x008fea0003800000 */
[----:B------:R-:W3:Y:S02]  /*0ec0*/  LDC R13, c[0x0][0x64c] ;  /* 0x00019300ff0d7b82 */ /* 0x000ee40000000800 */
[----:B---3--:R-:W-:-:S05]  /*0ed0*/  IADD3 R13, P0, R18, R13, RZ ;  /* 0x0000000d120d7210 */ /* 0x008fca0007f1e0ff */
        /* <DEDUP_REMOVED lines=8> */
.L_x_7:
[----:B----4-:R-:W-:Y:S01]  /*0f60*/  SHF.R.U64 R6, R6, R20, R7 ;  /* 0x0000001406067219 */ /* 0x010fe20000001207 */
[----:B-1----:R-:W-:Y:S01]  /*0f70*/  VIADD R7, R21, 0xffffffff ;  /* 0xffffffff15077836 */ /* 0x002fe20000000000 */
[----:B------:R-:W-:Y:S01]  /*0f80*/  LOP3.LUT R14, R27, R14, RZ, 0xc0, !PT ;  /* 0x0000000e1b0e7212 */ /* 0x000fe200078ec0ff */
[----:B------:R-:W-:Y:S02]  /*0f90*/  IMAD.MOV R15, RZ, RZ, -R15 ;  /* 0x000000ffff0f7224 */ /* 0x000fe400078e0a0f */
[----:B------:R-:W-:Y:S01]  /*0fa0*/  IMAD.MOV R10, RZ, RZ, -R6 ;  /* 0x000000ffff0a7224 */ /* 0x000fe200078e0a06 */
[----:B------:R-:W-:Y:S01]  /*0fb0*/  LOP3.LUT R7, R16, R7, RZ, 0xc0, !PT ;  /* 0x0000000710077212 */ /* 0x000fe200078ec0ff */
[----:B------:R-:W-:Y:S02]  /*0fc0*/  IMAD R14, R9, R6, R14 ;  /* 0x00000006090e7224 */ /* 0x000fe400078e020e */
[----:B------:R-:W-:Y:S02]  /*0fd0*/  @P4 IMAD R3, R17, R15, R8 ;  /* 0x0000000f11034224 */ /* 0x000fe400078e0208 */
[----:B0-----:R-:W-:-:S02]  /*0fe0*/  IMAD R6, R10, R25, R18 ;  /* 0x000000190a067224 */ /* 0x001fc400078e0212 */
[----:B--2---:R-:W-:Y:S02]  /*0ff0*/  IMAD R3, R14, R24, R3 ;  /* 0x000000180e037224 */ /* 0x004fe400078e0203 */
[----:B------:R-:W-:Y:S02]  /*1000*/  IMAD R6, R6, R21, R7 ;  /* 0x0000001506067224 */ /* 0x000fe400078e0207 */
[----:B------:R-:W-:-:S03]  /*1010*/  IMAD.MOV.U32 R9, RZ, RZ, 0x1 ;  /* 0x00000001ff097424 */ /* 0x000fc600078e00ff */
[----:B------:R-:W-:Y:S02]  /*1020*/  SEL R12, R6, R3, !P4 ;  /* 0x00000003060c7207 */ /* 0x000fe40006000000 */
[----:B------:R-:W-:-:S07]  /*1030*/  SEL R16, R3, R6, !P4 ;  /* 0x0000000603107207 */ /* 0x000fce0006000000 */
.L_x_5:
[----:B------:R-:W-:-:S08]  /*1040*/  NOP ;  /* 0x0000000000007918 */ /* 0x000fd00000000000 */
[----:B------:R-:W0:Y:S02]  /*1050*/  USETMAXREG.TRY_ALLOC.CTAPOOL UP0, 0xe8 ;  /* 0x000000e8000079c8 */ /* 0x000e240008000600 */
[----:B0-----:R-:W-:-:S13]  /*1060*/  PLOP3.LUT P0, PT, PT, PT, UP0, 0x80, 0x0 ;  /* 0x000000000000781c */ /* 0x001fda0003f0f008 */
[----:B------:R-:W-:Y:S05]  /*1070*/  @!P0 BRA `(.L_x_5) ;  /* 0xfffffffc00f08947 */ /* 0x000fea000383ffff */
[----:B------:R-:W-:Y:S01]  /*1080*/  ULDC.64 UR4, c[0x0][0x598] ;  /* 0x0001660000047ab9 */ /* 0x000fe20000000a00 */
[----:B------:R-:W-:Y:S01]  /*1090*/  ULDC.64 UR18, c[0x0][0x208] ;  /* 0x0000820000127ab9 */ /* 0x000fe20000000a00 */
[----:B------:R-:W-:-:S04]  /*10a0*/  ISETP.NE.U32.AND P0, PT, RZ, UR4, PT ;  /* 0x00000004ff007c0c */ /* 0x000fc8000bf05070 */
[----:B------:R-:W-:-:S13]  /*10b0*/  ISETP.NE.AND.EX P0, PT, RZ, UR5, PT, P0 ;  /* 0x00000005ff007c0c */ /* 0x000fda000bf05300 */
[----:B------:R-:W-:Y:S05]  /*10c0*/  @!P0 BRA `(.L_x_8) ;  /* 0x00000000001c8947 */ /* 0x000fea0003800000 */
[----:B------:R-:W0:Y:S02]  /*10d0*/  LDC.64 R6, c[0x0][0x598] ;  /* 0x00016600ff067b82 */ /* 0x000e240000000a00 */
[----:B0-----:R-:W2:Y:S02]  /*10e0*/  LDG.E.64 R6, desc[UR18][R6.64] ;  /* 0x0000001206067981 */ /* 0x001ea4000c1e1b00 */
[----:B--2---:R-:W-:-:S04]  /*10f0*/  ISETP.NE.U32.AND P0, PT, R6, RZ, PT ;  /* 0x000000ff0600720c */ /* 0x004fc80003f05070 */
[----:B------:R-:W-:-:S13]  /*1100*/  ISETP.NE.AND.EX P0, PT, R7, RZ, PT, P0 ;  /* 0x000000ff0700720c */ /* 0x000fda0003f05300 */
[----:B------:R-:W-:Y:S05]  /*1110*/  @!P0 BRA `(.L_x_8) ;  /* 0x0000000000088947 */ /* 0x000fea0003800000 */
[----:B------:R0:W5:Y:S01]  /*1120*/  LD.E R3, desc[UR18][R6.64] ;  /* 0x0000001206037980 */ /* 0x000162000c101900 */
[----:B------:R-:W-:Y:S05]  /*1130*/  BRA `(.L_x_9) ;  /* 0x0000000000207947 */ /* 0x000fea0003800000 */
.L_x_8:
[----:B------:R-:W-:Y:S02]  /*1140*/  ULDC.64 UR4, c[0x0][0x588] ;  /* 0x0001620000047ab9 */ /* 0x000fe40000000a00 */
[----:B------:R-:W-:-:S04]  /*1150*/  ISETP.NE.U32.AND P0, PT, RZ, UR4, PT ;  /* 0x00000004ff007c0c */ /* 0x000fc8000bf05070 */
[----:B------:R-:W-:-:S13]  /*1160*/  ISETP.NE.AND.EX P0, PT, RZ, UR5, PT, P0 ;  /* 0x00000005ff007c0c */ /* 0x000fda000bf05300 */
[----:B------:R-:W-:Y:S05]  /*1170*/  @!P0 BRA `(.L_x_10) ;  /* 0x00000000000c8947 */ /* 0x000fea0003800000 */
[----:B------:R-:W0:Y:S02]  /*1180*/  LDC.64 R6, c[0x0][0x588] ;  /* 0x00016200ff067b82 */ /* 0x000e240000000a00 */
[----:B0-----:R1:W5:Y:S01]  /*1190*/  LDG.E R3, desc[UR18][R6.64] ;  /* 0x0000001206037981 */ /* 0x001362000c1e1900 */
[----:B------:R-:W-:Y:S05]  /*11a0*/  BRA `(.L_x_9) ;  /* 0x0000000000047947 */ /* 0x000fea0003800000 */
.L_x_10:
[----:B------:R-:W2:Y:S02]  /*11b0*/  LDC R3, c[0x0][0x580] ;  /* 0x00016000ff037b82 */ /* 0x000ea40000000800 */
.L_x_9:
[----:B------:R-:W-:Y:S02]  /*11c0*/  ULDC.64 UR4, c[0x0][0x5a0] ;  /* 0x0001680000047ab9 */ /* 0x000fe40000000a00 */
[----:B------:R-:W-:-:S04]  /*11d0*/  ISETP.NE.U32.AND P0, PT, RZ, UR4, PT ;  /* 0x00000004ff007c0c */ /* 0x000fc8000bf05070 */
[----:B------:R-:W-:-:S13]  /*11e0*/  ISETP.NE.AND.EX P0, PT, RZ, UR5, PT, P0 ;  /* 0x00000005ff007c0c */ /* 0x000fda000bf05300 */
[----:B------:R-:W-:Y:S05]  /*11f0*/  @!P0 BRA `(.L_x_11) ;  /* 0x00000000001c8947 */ /* 0x000fea0003800000 */
[----:B01----:R-:W0:Y:S02]  /*1200*/  LDC.64 R6, c[0x0][0x5a0] ;  /* 0x00016800ff067b82 */ /* 0x003e240000000a00 */
[----:B0-----:R-:W3:Y:S02]  /*1210*/  LDG.E.64 R6, desc[UR18][R6.64] ;  /* 0x0000001206067981 */ /* 0x001ee4000c1e1b00 */
[----:B---3--:R-:W-:-:S04]  /*1220*/  ISETP.NE.U32.AND P0, PT, R6, RZ, PT ;  /* 0x000000ff0600720c */ /* 0x008fc80003f05070 */
[----:B------:R-:W-:-:S13]  /*1230*/  ISETP.NE.AND.EX P0, PT, R7, RZ, PT, P0 ;  /* 0x000000ff0700720c */ /* 0x000fda0003f05300 */
[----:B------:R-:W-:Y:S05]  /*1240*/  @!P0 BRA `(.L_x_11) ;  /* 0x0000000000088947 */ /* 0x000fea0003800000 */
[----:B------:R0:W5:Y:S01]  /*1250*/  LD.E R10, desc[UR18][R6.64] ;  /* 0x00000012060a7980 */ /* 0x000162000c101900 */
[----:B------:R-:W-:Y:S05]  /*1260*/  BRA `(.L_x_12) ;  /* 0x0000000000207947 */ /* 0x000fea0003800000 */
.L_x_11:
[----:B------:R-:W-:Y:S02]  /*1270*/  ULDC.64 UR4, c[0x0][0x590] ;  /* 0x0001640000047ab9 */ /* 0x000fe40000000a00 */
[----:B------:R-:W-:-:S04]  /*1280*/  ISETP.NE.U32.AND P0, PT, RZ, UR4, PT ;  /* 0x00000004ff007c0c */ /* 0x000fc8000bf05070 */
[----:B------:R-:W-:-:S13]  /*1290*/  ISETP.NE.AND.EX P0, PT, RZ, UR5, PT, P0 ;  /* 0x00000005ff007c0c */ /* 0x000fda000bf05300 */
[----:B------:R-:W-:Y:S05]  /*12a0*/  @!P0 BRA `(.L_x_13) ;  /* 0x00000000000c8947 */ /* 0x000fea0003800000 */
[----:B------:R-:W3:Y:S02]  /*12b0*/  LDC.64 R10, c[0x0][0x590] ;  /* 0x00016400ff0a7b82 */ /* 0x000ee40000000a00 */
[----:B---3--:R3:W5:Y:S01]  /*12c0*/  LDG.E R10, desc[UR18][R10.64] ;  /* 0x000000120a0a7981 */ /* 0x008762000c1e1900 */
[----:B------:R-:W-:Y:S05]  /*12d0*/  BRA `(.L_x_12) ;  /* 0x0000000000047947 */ /* 0x000fea0003800000 */
.L_x_13:
[----:B------:R-:W4:Y:S02]  /*12e0*/  LDC R10, c[0x0][0x584] ;  /* 0x00016100ff0a7b82 */ /* 0x000f240000000800 */
.L_x_12:
[----:B------:R-:W-:-:S13]  /*12f0*/  LOP3.LUT P0, RZ, R9, 0xff, RZ, 0xc0, !PT ;  /* 0x000000ff09ff7812 */ /* 0x000fda000780c0ff */
[----:B------:R-:W-:Y:S05]  /*1300*/  @!P0 EXIT ;  /* 0x000000000000894d */ /* 0x000fea0003800000 */
[----:B------:R-:W-:Y:S01]  /*1310*/  ULDC UR4, c[0x0][0x28c] ;  /* 0x0000a30000047ab9 */ /* 0x000fe20000000800 */
[----:B------:R-:W-:Y:S01]  /*1320*/  LOP3.LUT R80, R4, 0x1, RZ, 0xfc, !PT ;  /* 0x0000000104507812 */ /* 0x000fe200078efcff */
[----:B------:R-:W-:-:S04]  /*1330*/  UIADD3 UR4, UR4, 0x1f, URZ ;  /* 0x0000001f04047890 */ /* 0x000fc8000fffe03f */
[----:B------:R-:W-:-:S04]  /*1340*/  USHF.R.S32.HI UR5, URZ, 0x1f, UR4 ;  /* 0x0000001f3f057899 */ /* 0x000fc80008011404 */
[----:B------:R-:W-:-:S03]  /*1350*/  ULEA.HI UR5, UR5, UR4, URZ, 0x5 ;  /* 0x0000000405057291 */ /* 0x000fc6000f8f283f */
[----:B------:R-:W-:Y:S01]  /*1360*/  UMOV UR4, URZ ;  /* 0x0000003f00047c82 */ /* 0x000fe20008000000 */
[----:B------:R-:W-:-:S03]  /*1370*/  USHF.R.S32.HI UR9, URZ, 0x5, UR5 ;  /* 0x000000053f097899 */ /* 0x000fc60008011405 */
[----:B------:R-:W-:-:S09]  /*1380*/  UMOV UR5, URZ ;  /* 0x0000003f00057c82 */ /* 0x000fd20008000000 */
.L_x_102:
[----:B01----:R-:W-:Y:S01]  /*1390*/  LOP3.LUT R6, R2, 0x80, RZ, 0xc0, !PT ;  /* 0x0000008002067812 */ /* 0x003fe200078ec0ff */
[----:B------:R-:W0:Y:S01]  /*13a0*/  S2UR UR13, SR_CgaCtaId ;  /* 0x00000000000d79c3 */ /* 0x000e220000008800 */
[----:B------:R-:W-:Y:S01]  /*13b0*/  UMOV UR12, 0x400 ;  /* 0x00000400000c7882 */ /* 0x000fe20000000000 */
[----:B------:R-:W-:Y:S01]  /*13c0*/  UMOV UR6, URZ ;  /* 0x0000003f00067c82 */ /* 0x000fe20008000000 */
[----:B------:R-:W-:Y:S01]  /*13d0*/  SHF.R.U32.HI R6, RZ, 0x7, R6 ;  /* 0x00000007ff067819 */ /* 0x000fe20000011606 */
[----:B------:R-:W-:Y:S01]  /*13e0*/  UMOV UR7, URZ ;  /* 0x0000003f00077c82 */ /* 0x000fe20008000000 */
[----:B------:R-:W-:Y:S01]  /*13f0*/  UMOV UR16, UR5 ;  /* 0x0000000500107c82 */ /* 0x000fe20008000000 */
[----:B------:R-:W-:Y:S01]  /*1400*/  CS2R R14, SRZ ;  /* 0x00000000000e7805 */ /* 0x000fe2000001ff00 */
[----:B---3--:R-:W-:Y:S01]  /*1410*/  IMAD.MOV.U32 R11, RZ, RZ, RZ ;  /* 0x000000ffff0b7224 */ /* 0x008fe200078e00ff */
[----:B------:R-:W1:Y:S01]  /*1420*/  LDC R7, c[0x0][0x28c] ;  /* 0x0000a300ff077b82 */ /* 0x000e620000000800 */
[----:B------:R-:W3:Y:S01]  /*1430*/  SHFL.IDX PT, R6, R6, RZ, 0x1f ;  /* 0x00001fff06067589 */ /* 0x000ee200000e0000 */
[----:B------:R-:W-:-:S02]  /*1440*/  CS2R R18, SRZ ;  /* 0x0000000000127805 */ /* 0x000fc4000001ff00 */
[----:B------:R-:W-:Y:S02]  /*1450*/  CS2R R20, SRZ ;  /* 0x0000000000147805 */ /* 0x000fe4000001ff00 */
[----:B------:R-:W-:Y:S02]  /*1460*/  CS2R R22, SRZ ;  /* 0x0000000000167805 */ /* 0x000fe4000001ff00 */
[----:B------:R-:W-:Y:S02]  /*1470*/  CS2R R56, SRZ ;  /* 0x0000000000387805 */ /* 0x000fe4000001ff00 */
[----:B------:R-:W-:Y:S02]  /*1480*/  CS2R R58, SRZ ;  /* 0x00000000003a7805 */ /* 0x000fe4000001ff00 */
[----:B------:R-:W-:Y:S02]  /*1490*/  CS2R R60, SRZ ;  /* 0x00000000003c7805 */ /* 0x000fe4000001ff00 */
[----:B------:R-:W-:-:S02]  /*14a0*/  CS2R R62, SRZ ;  /* 0x00000000003e7805 */ /* 0x000fc4000001ff00 */
[----:B------:R-:W-:Y:S02]  /*14b0*/  CS2R R64, SRZ ;  /* 0x0000000000407805 */ /* 0x000fe4000001ff00 */
[----:B------:R-:W-:Y:S01]  /*14c0*/  CS2R R66, SRZ ;  /* 0x0000000000427805 */ /* 0x000fe2000001ff00 */
[----:B------:R-:W-:Y:S01]  /*14d0*/  IMAD.MOV.U32 R68, RZ, RZ, RZ ;  /* 0x000000ffff447224 */ /* 0x000fe200078e00ff */
[----:B------:R-:W-:Y:S02]  /*14e0*/  CS2R R70, SRZ ;  /* 0x0000000000467805 */ /* 0x000fe4000001ff00 */
[----:B------:R-:W-:Y:S02]  /*14f0*/  CS2R R72, SRZ ;  /* 0x0000000000487805 */ /* 0x000fe4000001ff00 */
[----:B------:R-:W-:Y:S02]  /*1500*/  CS2R R74, SRZ ;  /* 0x00000000004a7805 */ /* 0x000fe4000001ff00 */
[----:B------:R-:W-:-:S02]  /*1510*/  CS2R R76, SRZ ;  /* 0x00000000004c7805 */ /* 0x000fc4000001ff00 */
[----:B------:R-:W-:Y:S01]  /*1520*/  CS2R R78, SRZ ;  /* 0x00000000004e7805 */ /* 0x000fe2000001ff00 */
[----:B------:R-:W-:Y:S01]  /*1530*/  IMAD.U32 R9, RZ, RZ, UR4 ;  /* 0x00000004ff097e24 */ /* 0x000fe2000f8e00ff */
[----:B------:R-:W-:Y:S02]  /*1540*/  CS2R R24, SRZ ;  /* 0x0000000000187805 */ /* 0x000fe4000001ff00 */
[----:B------:R-:W-:Y:S02]  /*1550*/  CS2R R26, SRZ ;  /* 0x00000000001a7805 */ /* 0x000fe4000001ff00 */
[----:B------:R-:W-:Y:S02]  /*1560*/  CS2R R28, SRZ ;  /* 0x00000000001c7805 */ /* 0x000fe4000001ff00 */
[----:B------:R-:W-:Y:S02]  /*1570*/  CS2R R30, SRZ ;  /* 0x00000000001e7805 */ /* 0x000fe4000001ff00 */
[----:B------:R-:W-:-:S02]  /*1580*/  CS2R R32, SRZ ;  /* 0x0000000000207805 */ /* 0x000fc4000001ff00 */
[----:B------:R-:W-:Y:S02]  /*1590*/  CS2R R34, SRZ ;  /* 0x0000000000227805 */ /* 0x000fe4000001ff00 */
[----:B-1----:R-:W-:Y:S02]  /*15a0*/  ISETP.GE.AND P0, PT, R7, 0x1, PT ;  /* 0x000000010700780c */ /* 0x002fe40003f06270 */
[----:B------:R-:W-:Y:S02]  /*15b0*/  CS2R R36, SRZ ;  /* 0x0000000000247805 */ /* 0x000fe4000001ff00 */
[----:B---3--:R-:W-:Y:S02]  /*15c0*/  R2UR UR8, R6 ;  /* 0x00000000060872ca */ /* 0x008fe400000e0000 */
[----:B------:R-:W-:Y:S02]  /*15d0*/  CS2R R38, SRZ ;  /* 0x0000000000267805 */ /* 0x000fe4000001ff00 */
[----:B------:R-:W-:-:S02]  /*15e0*/  CS2R R40, SRZ ;  /* 0x0000000000287805 */ /* 0x000fc4000001ff00 */
[----:B------:R-:W-:Y:S02]  /*15f0*/  CS2R R42, SRZ ;  /* 0x00000000002a7805 */ /* 0x000fe4000001ff00 */
[----:B------:R-:W-:Y:S02]  /*1600*/  CS2R R44, SRZ ;  /* 0x00000000002c7805 */ /* 0x000fe4000001ff00 */
[----:B------:R-:W-:Y:S02]  /*1610*/  CS2R R46, SRZ ;  /* 0x00000000002e7805 */ /* 0x000fe4000001ff00 */
[----:B------:R-:W-:Y:S02]  /*1620*/  CS2R R48, SRZ ;  /* 0x0000000000307805 */ /* 0x000fe4000001ff00 */
[----:B------:R-:W-:Y:S02]  /*1630*/  CS2R R50, SRZ ;  /* 0x0000000000327805 */ /* 0x000fe4000001ff00 */
[----:B------:R-:W-:-:S02]  /*1640*/  CS2R R52, SRZ ;  /* 0x0000000000347805 */ /* 0x000fc4000001ff00 */
[----:B------:R-:W-:Y:S01]  /*1650*/  CS2R R54, SRZ ;  /* 0x0000000000367805 */ /* 0x000fe2000001ff00 */
[----:B------:R-:W-:-:S04]  /*1660*/  ULEA.HI UR10, UR8, UR8, URZ, 0x1 ;  /* 0x00000008080a7291 */ /* 0x000fc8000f8f083f */
[----:B------:R-:W-:Y:S02]  /*1670*/  ULOP3.LUT UR11, UR10, 0x1ffffe, URZ, 0xc0, !UPT ;  /* 0x001ffffe0a0b7892 */ /* 0x000fe4000f8ec03f */
[----:B0-----:R-:W-:Y:S02]  /*1680*/  ULEA UR10, UR13, UR12, 0x18 ;  /* 0x0000000c0d0a7291 */ /* 0x001fe4000f8ec03f */
[----:B------:R-:W-:-:S03]  /*1690*/  UIADD3 UR11, UR8, -UR11, URZ ;  /* 0x8000000b080b7290 */ /* 0x000fc6000fffe03f */
[----:B------:R-:W-:Y:S01]  /*16a0*/  UMOV UR8, URZ ;  /* 0x0000003f00087c82 */ /* 0x000fe20008000000 */
[----:B------:R-:W-:-:S04]  /*16b0*/  ULEA UR11, UR11, UR10, 0xb ;  /* 0x0000000a0b0b7291 */ /* 0x000fc8000f8e583f */
[----:B------:R-:W-:-:S04]  /*16c0*/  UIADD3 UR11, UR11, 0x300, URZ ;  /* 0x000003000b0b7890 */ /* 0x000fc8000fffe03f */
[----:B------:R-:W-:-:S04]  /*16d0*/  USHF.R.U32.HI UR11, URZ, 0x4, UR11 ;  /* 0x000000043f0b7899 */ /* 0x000fc8000801160b */
[----:B------:R-:W-:Y:S01]  /*16e0*/  ULOP3.LUT UR11, UR11, 0x3fff, URZ, 0xc0, !UPT ;  /* 0x00003fff0b0b7892 */ /* 0x000fe2000f8ec03f */
[----:B-----5:R-:W-:Y:S11]  /*16f0*/  @!P0 BRA `(.L_x_14) ;  /* 0x00000004005c8947 */ /* 0x020ff60003800000 */
[----:B------:R-:W-:-:S13]  /*1700*/  ISETP.NE.AND P1, PT, R80, 0x3, PT ;  /* 0x000000035000780c */ /* 0x000fda0003f25270 */
[----:B------:R-:W-:Y:S05]  /*1710*/  @!P1 BRA `(.L_x_15) ;  /* 0x0000000000049947 */ /* 0x000fea0003800000 */
[----:B------:R-:W-:Y:S01]  /*1720*/  BPT.TRAP 0x1 ;  /* 0x000000040000795c */ /* 0x000fe20000300000 */
.L_x_15:
[----:B------:R-:W-:Y:S01]  /*1730*/  ULEA UR6, UR5, UR10, 0x3 ;  /* 0x0000000a05067291 */ /* 0x000fe2000f8e183f */
[----:B------:R-:W-:-:S05]  /*1740*/  IMAD.U32 R6, RZ, RZ, UR4 ;  /* 0x00000004ff067e24 */ /* 0x000fca000f8e00ff */
[----:B------:R-:W-:-:S04]  /*1750*/  SHF.L.U32 R6, R6, 0x1f, RZ ;  /* 0x0000001f06067819 */ /* 0x000fc800000006ff */
[----:B------:R0:W1:Y:S01]  /*1760*/  SYNCS.PHASECHK.TRANS64.TRYWAIT P0, [UR6], R6 ;  /* 0x00000006ff0075a7 */ /* 0x0000620008000146 */
[----:B------:R-:W-:Y:S05]  /*1770*/  @!P1 BRA `(.L_x_16) ;  /* 0x0000000000049947 */ /* 0x000fea0003800000 */
[----:B------:R-:W-:Y:S01]  /*1780*/  BPT.TRAP 0x1 ;  /* 0x000000040000795c */ /* 0x000fe20000300000 */
.L_x_16:
[----:B-1----:R-:W-:Y:S05]  /*1790*/  @P0 BRA `(.L_x_17) ;  /* 0x0000000000080947 */ /* 0x002fea0003800000 */
[----:B------:R-:W1:Y:S02]  /*17a0*/  SYNCS.PHASECHK.TRANS64.TRYWAIT P0, [UR6], R6 ;  /* 0x00000006ff0075a7 */ /* 0x000e640008000146 */
[----:B-1----:R-:W-:Y:S05]  /*17b0*/  @!P0 BRA `(.L_x_18) ;  /* 0x0000006400e48947 */ /* 0x002fea0003800000 */
.L_x_17:
[----:B------:R-:W-:Y:S01]  /*17c0*/  UIADD3 UR6, UR10, 0x25300, URZ ;  /* 0x000253000a067890 */ /* 0x000fe2000fffe03f */
[----:B------:R-:W-:Y:S01]  /*17d0*/  WARPGROUP.ARRIVE ;  /* 0x00000000000079c5 */ /* 0x000fe20000000000 */
[----:B------:R-:W-:Y:S01]  /*17e0*/  ULDC UR7, c[0x0][0x50c] ;  /* 0x0001430000077ab9 */ /* 0x000fe20000000800 */
[----:B------:R-:W-:Y:S01]  /*17f0*/  ULOP3.LUT UR12, UR11, 0x10000, URZ, 0xfc, !UPT ;  /* 0x000100000b0c7892 */ /* 0x000fe2000f8efc3f */
[----:B------:R-:W-:Y:S01]  /*1800*/  CS2R R14, SRZ ;  /* 0x00000000000e7805 */ /* 0x000fe2000001ff00 */
[----:B------:R-:W-:Y:S01]  /*1810*/  UISETP.NE.AND UP0, UPT, UR7, 0x1, UPT ;  /* 0x000000010700788c */ /* 0x000fe2000bf05270 */
[----:B------:R-:W-:Y:S01]  /*1820*/  IMAD.MOV.U32 R11, RZ, RZ, RZ ;  /* 0x000000ffff0b7224 */ /* 0x000fe200078e00ff */
[----:B------:R-:W-:Y:S01]  /*1830*/  USHF.R.U32.HI UR6, URZ, 0x4, UR6 ;  /* 0x000000043f067899 */ /* 0x000fe20008011606 */
[----:B------:R-:W-:Y:S01]  /*1840*/  CS2R R18, SRZ ;  /* 0x0000000000127805 */ /* 0x000fe2000001ff00 */
[----:B------:R-:W-:Y:S01]  /*1850*/  USEL UR7, URZ, 0x1, UP0 ;  /* 0x000000013f077887 */ /* 0x000fe20008000000 */
[----:B------:R-:W-:Y:S01]  /*1860*/  CS2R R20, SRZ ;  /* 0x0000000000147805 */ /* 0x000fe2000001ff00 */
[----:B------:R-:W-:Y:S01]  /*1870*/  ULOP3.LUT UR6, UR6, 0x3fff, URZ, 0xc0, !UPT ;  /* 0x00003fff06067892 */ /* 0x000fe2000f8ec03f */
[----:B------:R-:W-:Y:S01]  /*1880*/  CS2R R22, SRZ ;  /* 0x0000000000167805 */ /* 0x000fe2000001ff00 */
[----:B------:R-:W-:Y:S01]  /*1890*/  ULEA UR12, UR5, UR12, 0x8 ;  /* 0x0000000c050c7291 */ /* 0x000fe2000f8e403f */
[----:B------:R-:W-:Y:S01]  /*18a0*/  CS2R R56, SRZ ;  /* 0x0000000000387805 */ /* 0x000fe2000001ff00 */
[----:B------:R-:W-:Y:S01]  /*18b0*/  ULOP3.LUT UR6, UR6, 0x10000, URZ, 0xfc, !UPT ;  /* 0x0001000006067892 */ /* 0x000fe2000f8efc3f */
[----:B------:R-:W-:Y:S01]  /*18c0*/  ISETP.NE.AND P0, PT, RZ, UR7, PT ;  /* 0x00000007ff007c0c */ /* 0x000fe2000bf05270 */
[----:B------:R-:W-:Y:S01]  /*18d0*/  UMOV UR13, 0xc0000010 ;  /* 0xc0000010000d7882 */ /* 0x000fe20000000000 */
[----:B------:R-:W-:Y:S01]  /*18e0*/  UMOV UR15, 0xc0000010 ;  /* 0xc0000010000f7882 */ /* 0x000fe20000000000 */
[----:B------:R-:W-:Y:S01]  /*18f0*/  ULEA UR14, UR5, UR6, 0x7 ;  /* 0x00000006050e7291 */ /* 0x000fe2000f8e383f */
[----:B------:R-:W-:-:S02]  /*1900*/  CS2R R58, SRZ ;  /* 0x00000000003a7805 */ /* 0x000fc4000001ff00 */
[----:B------:R-:W-:Y:S01]  /*1910*/  CS2R R60, SRZ ;  /* 0x00000000003c7805 */ /* 0x000fe2000001ff00 */
[----:B------:R-:W-:Y:S01]  /*1920*/  UMOV UR6, 0x1 ;  /* 0x0000000100067882 */ /* 0x000fe20000000000 */
[----:B------:R-:W-:Y:S02]  /*1930*/  CS2R R62, SRZ ;  /* 0x00000000003e7805 */ /* 0x000fe4000001ff00 */
[----:B------:R-:W-:Y:S02]  /*1940*/  CS2R R64, SRZ ;  /* 0x0000000000407805 */ /* 0x000fe4000001ff00 */
[----:B------:R-:W-:Y:S01]  /*1950*/  CS2R R66, SRZ ;  /* 0x0000000000427805 */ /* 0x000fe2000001ff00 */
[----:B------:R-:W-:Y:S01]  /*1960*/  IMAD.MOV.U32 R68, RZ, RZ, RZ ;  /* 0x000000ffff447224 */ /* 0x000fe200078e00ff */
[----:B------:R-:W-:Y:S01]  /*1970*/  CS2R R70, SRZ ;  /* 0x0000000000467805 */ /* 0x000fe2000001ff00 */
[----:B------:R-:W-:Y:S01]  /*1980*/  QGMMA.64x64x32.F32.E5M2.E5M2 R24, gdesc[UR12], RZ, !UPT, gsb0 ;  /* 0x00e000000c1879f3 */ /* 0x000fe2000c0038ff */
[----:B------:R-:W-:-:S02]  /*1990*/  CS2R R72, SRZ ;  /* 0x0000000000487805 */ /* 0x000fc4000001ff00 */
[----:B------:R-:W-:Y:S02]  /*19a0*/  CS2R R74, SRZ ;  /* 0x00000000004a7805 */ /* 0x000fe4000001ff00 */
[----:B------:R-:W-:Y:S02]  /*19b0*/  CS2R R76, SRZ ;  /* 0x00000000004c7805 */ /* 0x000fe4000001ff00 */
[----:B------:R-:W-:Y:S01]  /*19c0*/  CS2R R78, SRZ ;  /* 0x00000000004e7805 */ /* 0x000fe2000001ff00 */
[----:B------:R-:W-:Y:S06]  /*19d0*/  @!P0 BRA `(.L_x_19) ;  /* 0x0000000000888947 */ /* 0x000fec0003800000 */
[----:B------:R-:W-:Y:S02]  /*19e0*/  WARPGROUP.DEPBAR.LE gsb0, 0x0 ;  /* 0x00008000000079c5 */ /* 0x000fe40000010000 */
[----:B------:R-:W-:-:S01]  /*19f0*/  FADD R79, RZ, R24 ;  /* 0x00000018ff4f7221 */ /* 0x000fc20000000000 */
[----:B------:R-:W-:Y:S01]  /*1a00*/  FADD R78, RZ, R25 ;  /* 0x00000019ff4e7221 */ /* 0x000fe20000000000 */
        /* <DEDUP_REMOVED lines=30> */
[----:B------:R-:W-:-:S06]  /*1bf0*/  UMOV UR6, URZ ;  /* 0x0000003f00067c82 */ /* 0x000fcc0008000000 */
.L_x_19:
[----:B------:R-:W-:-:S04]  /*1c00*/  UIADD3 UR16, UR5, 0x1, URZ ;  /* 0x0000000105107890 */ /* 0x000fc8000fffe03f */
[----:B------:R-:W-:-:S04]  /*1c10*/  UISETP.NE.AND UP0, UPT, UR16, 0x25, UPT ;  /* 0x000000251000788c */ /* 0x000fc8000bf05270 */
[----:B------:R-:W-:Y:S02]  /*1c20*/  USEL UR8, URZ, 0x1, UP0 ;  /* 0x000000013f087887 */ /* 0x000fe40008000000 */
[----:B------:R-:W-:Y:S02]  /*1c30*/  USEL UR16, UR16, URZ, UP0 ;  /* 0x0000003f10107287 */ /* 0x000fe40008000000 */
[----:B------:R-:W-:-:S06]  /*1c40*/  ULOP3.LUT UR8, UR4, UR8, URZ, 0x3c, !UPT ;  /* 0x0000000804087292 */ /* 0x000fcc000f8e3c3f */
[----:B------:R-:W-:Y:S01]  /*1c50*/  IMAD.U32 R9, RZ, RZ, UR8 ;  /* 0x00000008ff097e24 */ /* 0x000fe2000f8e00ff */
[----:B------:R-:W-:-:S06]  /*1c60*/  UMOV UR8, 0x1 ;  /* 0x0000000100087882 */ /* 0x000fcc0000000000 */
.L_x_14:
[----:B------:R-:W-:-:S04]  /*1c70*/  UISETP.LT.AND UP0, UPT, UR9, 0x1, UPT ;  /* 0x000000010900788c */ /* 0x000fc8000bf01270 */
[----:B------:R-:W-:-:S04]  /*1c80*/  USEL UR12, UR9, 0x1, UP0 ;  /* 0x00000001090c7887 */ /* 0x000fc80008000000 */
[----:B------:R-:W-:-:S04]  /*1c90*/  UIADD3 UR12, UR9, -UR12, URZ ;  /* 0x8000000c090c7290 */ /* 0x000fc8000fffe03f */
[----:B------:R-:W-:-:S06]  /*1ca0*/  UISETP.GE.AND UP0, UPT, UR12, 0x1, UPT ;  /* 0x000000010c00788c */ /* 0x000fcc000bf06270 */
[----:B------:R-:W-:-:S13]  /*1cb0*/  PLOP3.LUT P0, PT, PT, PT, UP0, 0x80, 0x0 ;  /* 0x000000000000781c */ /* 0x000fda0003f0f008 */
[----:B------:R-:W-:Y:S05]  /*1cc0*/  @!P0 BRA `(.L_x_20) ;  /* 0x0000000400708947 */ /* 0x000fea0003800000 */
[----:B01----:R-:W-:Y:S01]  /*1cd0*/  IMAD.U32 R6, RZ, RZ, UR12 ;  /* 0x0000000cff067e24 */ /* 0x003fe2000f8e00ff */
[----:B------:R-:W-:Y:S01]  /*1ce0*/  UMOV UR17, UR5 ;  /* 0x0000000500117c82 */ /* 0x000fe20008000000 */
[----:B------:R-:W-:-:S05]  /*1cf0*/  ULDC UR20, c[0x0][0x50c] ;  /* 0x0001430000147ab9 */ /* 0x000fca0000000800 */
.L_x_28:
[----:B------:R-:W-:-:S13]  /*1d00*/  ISETP.NE.AND P1, PT, R80, 0x3, PT ;  /* 0x000000035000780c */ /* 0x000fda0003f25270 */
[----:B01----:R-:W-:Y:S05]  /*1d10*/  @!P1 BRA `(.L_x_21) ;  /* 0x0000000000049947 */ /* 0x003fea0003800000 */
[----:B------:R-:W-:Y:S01]  /*1d20*/  BPT.TRAP 0x1 ;  /* 0x000000040000795c */ /* 0x000fe20000300000 */
.L_x_21:
[----:B------:R-:W0:Y:S01]  /*1d30*/  S2UR UR12, SR_CgaCtaId ;  /* 0x00000000000c79c3 */ /* 0x000e220000008800 */
[----:B------:R-:W-:Y:S01]  /*1d40*/  UMOV UR10, 0x400 ;  /* 0x00000400000a7882 */ /* 0x000fe20000000000 */
[----:B------:R-:W-:Y:S01]  /*1d50*/  SHF.L.U32 R7, R9, 0x1f, RZ ;  /* 0x0000001f09077819 */ /* 0x000fe200000006ff */
[----:B0-----:R-:W-:-:S04]  /*1d60*/  ULEA UR10, UR12, UR10, 0x18 ;  /* 0x0000000a0c0a7291 */ /* 0x001fc8000f8ec03f */
[----:B------:R-:W-:-:S09]  /*1d70*/  ULEA UR12, UR16, UR10, 0x3 ;  /* 0x0000000a100c7291 */ /* 0x000fd2000f8e183f */
[----:B------:R0:W1:Y:S01]  /*1d80*/  SYNCS.PHASECHK.TRANS64.TRYWAIT P0, [UR12], R7 ;  /* 0x00000007ff0075a7 */ /* 0x000062000800014c */
[----:B------:R-:W-:Y:S05]  /*1d90*/  @!P1 BRA `(.L_x_22) ;  /* 0x0000000000049947 */ /* 0x000fea0003800000 */
[----:B------:R-:W-:Y:S01]  /*1da0*/  BPT.TRAP 0x1 ;  /* 0x000000040000795c */ /* 0x000fe20000300000 */
.L_x_22:
[----:B-1----:R-:W-:Y:S05]  /*1db0*/  @P0 BRA `(.L_x_23) ;  /* 0x0000000000080947 */ /* 0x002fea0003800000 */
[----:B------:R-:W1:Y:S02]  /*1dc0*/  SYNCS.PHASECHK.TRANS64.TRYWAIT P0, [UR12], R7 ;  /* 0x00000007ff0075a7 */ /* 0x000e64000800014c */
[----:B-1----:R-:W-:Y:S05]  /*1dd0*/  @!P0 BRA `(.L_x_24) ;  /* 0x0000006000748947 */ /* 0x002fea0003800000 */
.L_x_23:
[----:B------:R-:W-:Y:S01]  /*1de0*/  UIADD3 UR12, UR10, 0x25300, URZ ;  /* 0x000253000a0c7890 */ /* 0x000fe2000fffe03f */
[----:B------:R-:W-:Y:S01]  /*1df0*/  WARPGROUP.ARRIVE ;  /* 0x00000000000079c5 */ /* 0x000fe20000000000 */
[----:B------:R-:W-:Y:S02]  /*1e00*/  UISETP.NE.AND UP0, UPT, UR7, URZ, UPT ;  /* 0x0000003f0700728c */ /* 0x000fe4000bf05270 */
[----:B------:R-:W-:Y:S02]  /*1e10*/  USHF.R.U32.HI UR12, URZ, 0x4, UR12 ;  /* 0x000000043f0c7899 */ /* 0x000fe4000801160c */
[----:B------:R-:W-:Y:S02]  /*1e20*/  USEL UR8, UR8, URZ, !UP0 ;  /* 0x0000003f08087287 */ /* 0x000fe4000c000000 */
[----:B------:R-:W-:Y:S02]  /*1e30*/  ULOP3.LUT UR7, UR12, 0x3fff, URZ, 0xc0, !UPT ;  /* 0x00003fff0c077892 */ /* 0x000fe4000f8ec03f */
[----:B------:R-:W-:-:S02]  /*1e40*/  ULOP3.LUT UR12, UR11, 0x10000, URZ, 0xfc, !UPT ;  /* 0x000100000b0c7892 */ /* 0x000fc4000f8efc3f */
[----:B------:R-:W-:Y:S02]  /*1e50*/  ULOP3.LUT UR7, UR7, 0x10000, URZ, 0xfc, !UPT ;  /* 0x0001000007077892 */ /* 0x000fe4000f8efc3f */
[----:B------:R-:W-:Y:S02]  /*1e60*/  UISETP.NE.U32.AND UP0, UPT, UR8, URZ, UPT ;  /* 0x0000003f0800728c */ /* 0x000fe4000bf05070 */
[----:B------:R-:W-:Y:S02]  /*1e70*/  ULEA UR12, UR16, UR12, 0x8 ;  /* 0x0000000c100c7291 */ /* 0x000fe4000f8e403f */
[----:B------:R-:W-:Y:S01]  /*1e80*/  ULEA UR14, UR16, UR7, 0x7 ;  /* 0x00000007100e7291 */ /* 0x000fe2000f8e383f */
[----:B------:R-:W-:Y:S01]  /*1e90*/  UMOV UR13, 0xc0000010 ;  /* 0xc0000010000d7882 */ /* 0x000fe20000000000 */
[----:B------:R-:W-:Y:S01]  /*1ea0*/  UMOV UR15, 0xc0000010 ;  /* 0xc0000010000f7882 */ /* 0x000fe20000000000 */
[----:B------:R-:W-:-:S06]  /*1eb0*/  UIADD3 UR6, UR6, 0x1, URZ ;  /* 0x0000000106067890 */ /* 0x000fcc000fffe03f */
[----:B------:R-:W-:Y:S01]  /*1ec0*/  QGMMA.64x64x32.F32.E5M2.E5M2 R24, gdesc[UR12], R24, UP0, gsb0 ;  /* 0x00e000000c1879f3 */ /* 0x000fe2000b803818 */
[----:B------:R-:W-:-:S04]  /*1ed0*/  UISETP.NE.AND UP0, UPT, UR6, UR20, UPT ;  /* 0x000000140600728c */ /* 0x000fc8000bf05270 */
[----:B------:R-:W-:-:S06]  /*1ee0*/  USEL UR7, URZ, 0x1, UP0 ;  /* 0x000000013f077887 */ /* 0x000fcc0008000000 */
[----:B------:R-:W-:Y:S01]  /*1ef0*/  ISETP.NE.AND P0, PT, RZ, UR7, PT ;  /* 0x00000007ff007c0c */ /* 0x000fe2000bf05270 */
[----:B------:R-:W-:-:S12]  /*1f00*/  WARPGROUP.DEPBAR.LE gsb0, 0x1 ;  /* 0x00008000000079c5 */ /* 0x000fd80000010100 */
[----:B------:R-:W-:Y:S05]  /*1f10*/  @!P0 BRA `(.L_x_25) ;  /* 0x0000000000888947 */ /* 0x000fea0003800000 */
[----:B------:R-:W-:Y:S02]  /*1f20*/  WARPGROUP.DEPBAR.LE gsb0, 0x0 ;  /* 0x00008000000079c5 */ /* 0x000fe40000010000 */
[----:B------:R-:W-:-:S01]  /*1f30*/  FADD R79, R24, R79 ;  /* 0x0000004f184f7221 */ /* 0x000fc20000000000 */
[----:B------:R-:W-:Y:S01]  /*1f40*/  FADD R78, R25, R78 ;  /* 0x0000004e194e7221 */ /* 0x000fe20000000000 */
        /* <DEDUP_REMOVED lines=30> */
[----:B------:R-:W-:-:S06]  /*2130*/  UMOV UR6, URZ ;  /* 0x0000003f00067c82 */ /* 0x000fcc0008000000 */
.L_x_25:
[----:B------:R-:W-:Y:S05]  /*2140*/  @!P1 BRA `(.L_x_26) ;  /* 0x0000000000049947 */ /* 0x000fea0003800000 */
[----:B------:R-:W-:Y:S01]  /*2150*/  BPT.TRAP 0x1 ;  /* 0x000000040000795c */ /* 0x000fe20000300000 */
.L_x_26:
[----:B------:R-:W-:Y:S01]  /*2160*/  ULEA UR8, UR17, UR10, 0x3 ;  /* 0x0000000a11087291 */ /* 0x000fe2000f8e183f */
[----:B------:R-:W-:-:S03]  /*2170*/  ISETP.GT.U32.AND P0, PT, R4, 0x1, PT ;  /* 0x000000010400780c */ /* 0x000fc60003f04070 */
[----:B------:R-:W-:-:S04]  /*2180*/  UIADD3 UR8, UR8, 0x128, URZ ;  /* 0x0000012808087890 */ /* 0x000fc8000fffe03f */
[----:B------:R-:W-:-:S09]  /*2190*/  UPRMT UR8, URZ, 0x654, UR8 ;  /* 0x000006543f087896 */ /* 0x000fd20008000008 */
[----:B------:R-:W-:Y:S01]  /*21a0*/  SYNCS.ARRIVE.TRANS64.RED.A1T0 RZ, [UR8], RZ ;  /* 0x000000ffffff79a7 */ /* 0x000fe20008100408 */
[----:B------:R-:W-:Y:S05]  /*21b0*/  @P0 BRA `(.L_x_27) ;  /* 0x0000000000040947 */ /* 0x000fea0003800000 */
[----:B------:R-:W-:Y:S01]  /*21c0*/  BPT.TRAP 0x1 ;  /* 0x000000040000795c */ /* 0x000fe20000300000 */
.L_x_27:
[----:B------:R-:W-:Y:S01]  /*21d0*/  UIADD3 UR16, UR16, 0x1, URZ ;  /* 0x0000000110107890 */ /* 0x000fe2000fffe03f */
[C---:B------:R-:W-:Y:S01]  /*21e0*/  ISETP.GT.AND P0, PT, R6.reuse, 0x1, PT ;  /* 0x000000010600780c */ /* 0x040fe20003f04270 */
[----:B------:R-:W-:Y:S01]  /*21f0*/  UIADD3 UR17, UR17, 0x1, URZ ;  /* 0x0000000111117890 */ /* 0x000fe2000fffe03f */
[----:B------:R-:W-:Y:S01]  /*2200*/  VIADD R6, R6, 0xffffffff ;  /* 0xffffffff06067836 */ /* 0x000fe20000000000 */
[----:B------:R-:W-:Y:S02]  /*2210*/  UISETP.NE.AND UP0, UPT, UR16, 0x25, UPT ;  /* 0x000000251000788c */ /* 0x000fe4000bf05270 */
[----:B------:R-:W-:Y:S02]  /*2220*/  UISETP.NE.AND UP1, UPT, UR17, 0x25, UPT ;  /* 0x000000251100788c */ /* 0x000fe4000bf25270 */
[----:B------:R-:W-:Y:S02]  /*2230*/  USEL UR8, URZ, 0x1, UP0 ;  /* 0x000000013f087887 */ /* 0x000fe40008000000 */
[----:B------:R-:W-:-:S02]  /*2240*/  USEL UR16, UR16, URZ, UP0 ;  /* 0x0000003f10107287 */ /* 0x000fc40008000000 */
[----:B------:R-:W-:Y:S02]  /*2250*/  USEL UR17, UR17, URZ, UP1 ;  /* 0x0000003f11117287 */ /* 0x000fe40008800000 */
[----:B------:R-:W-:Y:S01]  /*2260*/  LOP3.LUT R9, R9, UR8, RZ, 0x3c, !PT ;  /* 0x0000000809097c12 */ /* 0x000fe2000f8e3cff */
[----:B------:R-:W-:Y:S01]  /*2270*/  UMOV UR8, 0x1 ;  /* 0x0000000100087882 */ /* 0x000fe20000000000 */
[----:B------:R-:W-:Y:S08]  /*2280*/  @P0 BRA `(.L_x_28) ;  /* 0xfffffff8009c0947 */ /* 0x000ff0000383ffff */
.L_x_20:
[----:B------:R-:W-:Y:S01]  /*2290*/  UISETP.NE.AND UP0, UPT, UR6, URZ, UPT ;  /* 0x0000003f0600728c */ /* 0x000fe2000bf05270 */
[----:B01----:R-:W0:Y:S03]  /*22a0*/  LDC R6, c[0x0][0x28c] ;  /* 0x0000a300ff067b82 */ /* 0x003e260000000800 */
[----:B------:R-:W-:-:S06]  /*22b0*/  USEL UR6, URZ, 0x1, !UP0 ;  /* 0x000000013f067887 */ /* 0x000fcc000c000000 */
[----:B------:R-:W-:Y:S02]  /*22c0*/  ISETP.NE.AND P0, PT, RZ, UR6, PT ;  /* 0x00000006ff007c0c */ /* 0x000fe4000bf05270 */
[----:B0-----:R-:W-:-:S11]  /*22d0*/  ISETP.GE.AND P1, PT, R6, 0x1, PT ;  /* 0x000000010600780c */ /* 0x001fd60003f26270 */
[----:B------:R-:W-:Y:S05]  /*22e0*/  @!P0 BRA `(.L_x_29) ;  /* 0x0000000000848947 */ /* 0x000fea0003800000 */
[----:B------:R-:W-:Y:S02]  /*22f0*/  WARPGROUP.DEPBAR.LE gsb0, 0x0 ;  /* 0x00008000000079c5 */ /* 0x000fe40000010000 */
[----:B------:R-:W-:Y:S01]  /*2300*/  FADD R79, R24, R79 ;  /* 0x0000004f184f7221 */ /* 0x000fe20000000000 */
        /* <DEDUP_REMOVED lines=30> */
[----:B------:R-:W-:-:S07]  /*24f0*/  FADD R14, R14, R55 ;  /* 0x000000370e0e7221 */ /* 0x000fce0000000000 */
.L_x_29:
[----:B------:R-:W-:Y:S02]  /*2500*/  WARPGROUP.DEPBAR.LE gsb0, 0x0 ;  /* 0x00008000000079c5 */ /* 0x000fe40000010000 */
[----:B------:R-:W-:Y:S05]  /*2510*/  @!P1 BRA `(.L_x_30) ;  /* 0x0000000000489947 */ /* 0x000fea0003800000 */
[----:B------:R-:W-:-:S13]  /*2520*/  ISETP.NE.AND P0, PT, R80, 0x3, PT ;  /* 0x000000035000780c */ /* 0x000fda0003f05270 */
[----:B------:R-:W-:Y:S05]  /*2530*/  @!P0 BRA `(.L_x_31) ;  /* 0x0000000000048947 */ /* 0x000fea0003800000 */
[----:B------:R-:W-:Y:S01]  /*2540*/  BPT.TRAP 0x1 ;  /* 0x000000040000795c */ /* 0x000fe20000300000 */
.L_x_31:
[----:B------:R-:W-:Y:S01]  /*2550*/  UISETP.LT.AND UP0, UPT, UR9, 0x1, UPT ;  /* 0x000000010900788c */ /* 0x000fe2000bf01270 */
[----:B------:R-:W-:-:S03]  /*2560*/  ISETP.GT.U32.AND P0, PT, R4, 0x1, PT ;  /* 0x000000010400780c */ /* 0x000fc60003f04070 */
[----:B------:R-:W-:-:S04]  /*2570*/  USEL UR8, UR9, 0x1, UP0 ;  /* 0x0000000109087887 */ /* 0x000fc80008000000 */
[----:B------:R-:W-:-:S04]  /*2580*/  UIADD3 UR8, UR5, UR9, -UR8 ;  /* 0x0000000905087290 */ /* 0x000fc8000fffe808 */
[----:B------:R-:W-:-:S04]  /*2590*/  UIMAD.WIDE.U32 UR6, UR8, -0x45306eb3, URZ ;  /* 0xbacf914d080678a5 */ /* 0x000fc8000f8e003f */
[----:B------:R-:W-:-:S04]  /*25a0*/  UIADD3 UR6, UR8, -UR7, URZ ;  /* 0x8000000708067290 */ /* 0x000fc8000fffe03f */
[----:B------:R-:W-:-:S04]  /*25b0*/  ULEA.HI UR6, UR6, UR7, URZ, 0x1f ;  /* 0x0000000706067291 */ /* 0x000fc8000f8ff83f */
[----:B------:R-:W-:-:S04]  /*25c0*/  USHF.R.U32.HI UR6, URZ, 0x5, UR6 ;  /* 0x000000053f067899 */ /* 0x000fc80008011606 */
[----:B------:R-:W-:-:S04]  /*25d0*/  UIMAD UR6, UR6, -0x25, UR8 ;  /* 0xffffffdb060678a4 */ /* 0x000fc8000f8e0208 */
[----:B------:R-:W-:-:S04]  /*25e0*/  ULEA UR6, UR6, UR10, 0x3 ;  /* 0x0000000a06067291 */ /* 0x000fc8000f8e183f */
[----:B------:R-:W-:-:S04]  /*25f0*/  UIADD3 UR6, UR6, 0x128, URZ ;  /* 0x0000012806067890 */ /* 0x000fc8000fffe03f */
[----:B------:R-:W-:-:S09]  /*2600*/  UPRMT UR6, URZ, 0x654, UR6 ;  /* 0x000006543f067896 */ /* 0x000fd20008000006 */
[----:B------:R-:W-:Y:S01]  /*2610*/  SYNCS.ARRIVE.TRANS64.RED.A1T0 RZ, [UR6], RZ ;  /* 0x000000ffffff79a7 */ /* 0x000fe20008100406 */
[----:B------:R-:W-:Y:S05]  /*2620*/  @P0 BRA `(.L_x_30) ;  /* 0x0000000000040947 */ /* 0x000fea0003800000 */
[----:B------:R-:W-:Y:S01]  /*2630*/  BPT.TRAP 0x1 ;  /* 0x000000040000795c */ /* 0x000fe20000300000 */
.L_x_30:
[----:B------:R-:W0:Y:S01]  /*2640*/  LDC R24, c[0x0][0x288] ;  /* 0x0000a200ff187b82 */ /* 0x000e220000000800 */
[--C-:B------:R-:W-:Y:S01]  /*2650*/  SHF.R.U32.HI R6, RZ, 0x2, R2.reuse ;  /* 0x00000002ff067819 */ /* 0x100fe20000011602 */
[----:B------:R-:W-:Y:S01]  /*2660*/  IMAD.SHL.U32 R17, R12, 0x40, RZ ;  /* 0x000000400c117824 */ /* 0x000fe200078e00ff */
[C---:B------:R-:W-:Y:S01]  /*2670*/  LOP3.LUT R8, R2.reuse, 0x60, RZ, 0xc0, !PT ;  /* 0x0000006002087812 */ /* 0x040fe200078ec0ff */
[----:B------:R-:W-:Y:S01]  /*2680*/  UIADD3 UR8, UR9, UR5, URZ ;  /* 0x0000000509087290 */ /* 0x000fe2000fffe03f */
[----:B------:R-:W-:Y:S01]  /*2690*/  SHF.R.U32.HI R9, RZ, 0x7, R2 ;  /* 0x00000007ff097819 */ /* 0x000fe20000011602 */
[----:B------:R-:W-:Y:S01]  /*26a0*/  IMAD.SHL.U32 R12, R2, 0x2, RZ ;  /* 0x00000002020c7824 */ /* 0x000fe200078e00ff */
[----:B------:R-:W-:Y:S01]  /*26b0*/  LOP3.LUT R7, R6, 0x7, RZ, 0xc0, !PT ;  /* 0x0000000706077812 */ /* 0x000fe200078ec0ff */
[----:B------:R-:W-:Y:S01]  /*26c0*/  UISETP.GT.U32.AND UP0, UPT, UR8, 0x24, UPT ;  /* 0x000000240800788c */ /* 0x000fe2000bf04070 */
[----:B------:R-:W-:Y:S01]  /*26d0*/  SHF.R.U32.HI R8, RZ, 0x1, R8 ;  /* 0x00000001ff087819 */ /* 0x000fe20000011608 */
[----:B------:R-:W-:Y:S01]  /*26e0*/  UIMAD.WIDE.U32 UR6, UR8, -0x45306eb3, URZ ;  /* 0xbacf914d080678a5 */ /* 0x000fe2000f8e003f */
[----:B------:R-:W-:Y:S01]  /*26f0*/  LOP3.LUT R6, R9, 0x1, RZ, 0xc0, !PT ;  /* 0x0000000109067812 */ /* 0x000fe200078ec0ff */
[----:B------:R-:W-:Y:S01]  /*2700*/  ULDC UR12, c[0x0][0x284] ;  /* 0x0000a100000c7ab9 */ /* 0x000fe20000000800 */
[----:B------:R-:W-:Y:S01]  /*2710*/  IADD3 R13, RZ, -R8, -R7 ;  /* 0x80000008ff0d7210 */ /* 0x000fe20007ffe807 */
[----:B------:R-:W-:Y:S01]  /*2720*/  UISETP.LT.U32.AND UP0, UPT, UR9, 0x25, UP0 ;  /* 0x000000250900788c */ /* 0x000fe20008701070 */
[----:B------:R-:W-:Y:S01]  /*2730*/  SHF.R.S32.HI R32, RZ, 0x1f, R69 ;  /* 0x0000001fff207819 */ /* 0x000fe20000011445 */
[C---:B------:R-:W-:Y:S01]  /*2740*/  IMAD.SHL.U32 R26, R6.reuse, 0x40, RZ ;  /* 0x00000040061a7824 */ /* 0x040fe200078e00ff */
[----:B------:R-:W-:Y:S01]  /*2750*/  UIADD3 UR5, UR8, -UR7, URZ ;  /* 0x8000000708057290 */ /* 0x000fe2000fffe03f */
[----:B------:R-:W-:Y:S01]  /*2760*/  IMAD R25, R6, -0x40, R13 ;  /* 0xffffffc006197824 */ /* 0x000fe200078e020d */
[----:B------:R-:W-:Y:S01]  /*2770*/  LOP3.LUT R6, R2, 0x3, RZ, 0xc0, !PT ;  /* 0x0000000302067812 */ /* 0x000fe200078ec0ff */
[----:B------:R-:W-:Y:S01]  /*2780*/  UISETP.GE.U32.AND UP1, UPT, UR9, 0x25, UPT ;  /* 0x000000250900788c */ /* 0x000fe2000bf26070 */
[----:B------:R-:W-:Y:S01]  /*2790*/  LOP3.LUT R9, R26, 0x40, R7, 0xe2, !PT ;  /* 0x000000401a097812 */ /* 0x000fe200078ee207 */
[----:B------:R-:W-:Y:S01]  /*27a0*/  USEL UR6, URZ, 0x1, !UP0 ;  /* 0x000000013f067887 */ /* 0x000fe2000c000000 */
[C---:B------:R-:W-:Y:S01]  /*27b0*/  LOP3.LUT R12, R17.reuse, 0x6, R12, 0xf8, !PT ;  /* 0x00000006110c7812 */ /* 0x040fe200078ef80c */
[----:B0-----:R-:W-:Y:S01]  /*27c0*/  IMAD R26, R6, -0x2, R24 ;  /* 0xfffffffe061a7824 */ /* 0x001fe200078e0218 */
[----:B------:R-:W-:Y:S01]  /*27d0*/  ISETP.GE.AND P0, PT, R17, R24, PT ;  /* 0x000000181100720c */ /* 0x000fe20003f06270 */
[----:B------:R-:W-:Y:S01]  /*27e0*/  IMAD.SHL.U32 R24, R16, 0x80, RZ ;  /* 0x0000008010187824 */ /* 0x000fe200078e00ff */
[----:B------:R-:W-:Y:S01]  /*27f0*/  ULEA.HI UR5, UR5, UR7, URZ, 0x1f ;  /* 0x0000000705057291 */ /* 0x000fe2000f8ff83f */
[----:B------:R-:W-:Y:S01]  /*2800*/  SHF.R.S32.HI R13, RZ, 0x1f, R12 ;  /* 0x0000001fff0d7819 */ /* 0x000fe2000001140c */
[----:B------:R-:W-:Y:S01]  /*2810*/  ULDC.64 UR10, c[0x0][0x5d0] ;  /* 0x00017400000a7ab9 */ /* 0x000fe20000000a00 */
[----:B------:R-:W-:Y:S01]  /*2820*/  ULOP3.LUT UR4, UR4, UR6, URZ, 0x3c, !UPT ;  /* 0x0000000604047292 */ /* 0x000fe2000f8e3c3f */
[----:B------:R-:W-:Y:S01]  /*2830*/  ISETP.GE.OR P0, PT, R24, UR12, P0 ;  /* 0x0000000c18007c0c */ /* 0x000fe20008706670 */
[----:B------:R-:W-:Y:S01]  /*2840*/  IMAD R6, R32, UR10, RZ ;  /* 0x0000000a20067c24 */ /* 0x000fe2000f8e02ff */
[----:B------:R-:W-:Y:S01]  /*2850*/  USHF.R.U32.HI UR5, URZ, 0x5, UR5 ;  /* 0x000000053f057899 */ /* 0x000fe20008011605 */
[----:B------:R-:W-:Y:S01]  /*2860*/  IMAD.WIDE R28, R16, 0x80, RZ ;  /* 0x00000080101c7825 */ /* 0x000fe200078e02ff */
[----:B------:R-:W-:-:S02]  /*2870*/  IADD3 R25, -R24, UR12, R25 ;  /* 0x0000000c18197c10 */ /* 0x000fc4000fffe119 */
[----:B------:R-:W-:Y:S01]  /*2880*/  @UP1 ULOP3.LUT UR4, UR4, 0x1, UR5, 0x78, !UPT ;  /* 0x0000000104041892 */ /* 0x000fe2000f8e7805 */
[C---:B------:R-:W-:Y:S01]  /*2890*/  IMAD R27, R69.reuse, UR11, R6 ;  /* 0x0000000b451b7c24 */ /* 0x040fe2000f8e0206 */
[----:B------:R-:W-:Y:S01]  /*28a0*/  UIMAD UR5, UR5, -0x25, UR8 ;  /* 0xffffffdb050578a4 */ /* 0x000fe2000f8e0208 */
[----:B------:R-:W-:Y:S01]  /*28b0*/  IMAD.WIDE.U32 R6, R69, UR10, R12 ;  /* 0x0000000a45067c25 */ /* 0x000fe2000f8e000c */
[----:B------:R-:W-:-:S03]  /*28c0*/  LOP3.LUT R33, R28, R9, R8, 0xfe, !PT ;  /* 0x000000091c217212 */ /* 0x000fc600078efe08 */
[----:B------:R-:W-:Y:S02]  /*28d0*/  IMAD.IADD R7, R7, 0x1, R27 ;  /* 0x0000000107077824 */ /* 0x000fe400078e021b */
[----:B------:R-:W-:Y:S02]  /*28e0*/  IMAD.IADD R26, R26, 0x1, -R17 ;  /* 0x000000011a1a7824 */ /* 0x000fe400078e0a11 */
[----:B------:R-:W-:Y:S01]  /*28f0*/  IMAD.MOV.U32 R24, RZ, RZ, -0x1 ;  /* 0xffffffffff187424 */ /* 0x000fe200078e00ff */
[----:B------:R-:W-:Y:S06]  /*2900*/  @P0 BRA `(.L_x_32) ;  /* 0x0000002400940947 */ /* 0x000fec0003800000 */
[----:B------:R-:W0:Y:S01]  /*2910*/  LDC.64 R30, c[0x0][0x5c8] ;  /* 0x00017200ff1e7b82 */ /* 0x000e220000000a00 */
[----:B------:R-:W-:Y:S01]  /*2920*/  ULDC.64 UR6, c[0x0][0x5c0] ;  /* 0x0001700000067ab9 */ /* 0x000fe20000000a00 */
[----:B------:R-:W-:Y:S01]  /*2930*/  BSSY B0, `(.L_x_32) ;  /* 0x0000262000007945 */ /* 0x000fe20003800000 */
[-C--:B0-----:R-:W-:Y:S02]  /*2940*/  IMAD R8, R29, R30.reuse, RZ ;  /* 0x0000001e1d087224 */ /* 0x081fe400078e02ff */
[----:B------:R-:W-:-:S04]  /*2950*/  IMAD.WIDE.U32 R6, R33, R30, R6 ;  /* 0x0000001e21067225 */ /* 0x000fc800078e0006 */
[----:B------:R-:W-:Y:S01]  /*2960*/  IMAD R17, R33, R31, R8 ;  /* 0x0000001f21117224 */ /* 0x000fe200078e0208 */
[----:B------:R-:W-:Y:S02]  /*2970*/  LEA R9, P0, R30, R6, 0x3 ;  /* 0x000000061e097211 */ /* 0x000fe400078018ff */
[----:B------:R-:W-:Y:S01]  /*2980*/  IADD3 R8, P1, R6, UR6, RZ ;  /* 0x0000000606087c10 */ /* 0x000fe2000ff3e0ff */
[----:B------:R-:W-:Y:S01]  /*2990*/  IMAD.IADD R17, R7, 0x1, R17 ;  /* 0x0000000107117824 */ /* 0x000fe200078e0211 */
[----:B------:R-:W-:-:S04]  /*29a0*/  IADD3 R6, P2, R9, UR6, RZ ;  /* 0x0000000609067c10 */ /* 0x000fc8000ff5e0ff */
[----:B------:R-:W-:Y:S02]  /*29b0*/  LEA.HI.X R7, R30, R17, R31, 0x3, P0 ;  /* 0x000000111e077211 */ /* 0x000fe400000f1c1f */
[----:B----45:R-:W-:Y:S02]  /*29c0*/  FSETP.NEU.AND P0, PT, R10, RZ, PT ;  /* 0x000000ff0a00720b */ /* 0x030fe40003f0d000 */
[----:B------:R-:W-:Y:S02]  /*29d0*/  IADD3.X R9, R17, UR7, RZ, P1, !PT ;  /* 0x0000000711097c10 */ /* 0x000fe40008ffe4ff */
[----:B------:R-:W-:-:S09]  /*29e0*/  IADD3.X R7, R7, UR7, RZ, P2, !PT ;  /* 0x0000000707077c10 */ /* 0x000fd200097fe4ff */
[----:B------:R-:W-:Y:S05]  /*29f0*/  @!P0 BRA `(.L_x_33) ;  /* 0x0000001c00148947 */ /* 0x000fea0003800000 */
[----:B------:R-:W-:Y:S01]  /*2a00*/  ULDC.64 UR6, c[0x0][0x5b8] ;  /* 0x00016e0000067ab9 */ /* 0x000fe20000000a00 */
[----:B------:R-:W-:Y:S01]  /*2a10*/  ISETP.GE.AND P0, PT, R26, 0x1, PT ;  /* 0x000000011a00780c */ /* 0x000fe20003f06270 */
[----:B------:R-:W-:Y:S01]  /*2a20*/  IMAD R30, R32, UR6, RZ ;  /* 0x00000006201e7c24 */ /* 0x000fe2000f8e02ff */
[----:B------:R-:W-:Y:S01]  /*2a30*/  ULDC.64 UR10, c[0x0][0x5a8] ;  /* 0x00016a00000a7ab9 */ /* 0x000fe20000000a00 */
[----:B------:R-:W-:Y:S01]  /*2a40*/  IMAD.WIDE.U32 R16, R69, UR6, R12 ;  /* 0x0000000645107c25 */ /* 0x000fe2000f8e000c */
[----:B------:R-:W-:Y:S01]  /*2a50*/  ISETP.LT.OR P3, PT, R25, 0x1, !P0 ;  /* 0x000000011900780c */ /* 0x000fe20004761670 */
[----:B------:R-:W-:Y:S02]  /*2a60*/  BSSY B1, `(.L_x_34) ;  /* 0x000000c000017945 */ /* 0x000fe40003800000 */
[----:B------:R-:W-:Y:S01]  /*2a70*/  IMAD R69, R69, UR7, R30 ;  /* 0x0000000745457c24 */ /* 0x000fe2000f8e021e */
[----:B------:R-:W-:Y:S02]  /*2a80*/  ULDC.64 UR6, c[0x0][0x5b0] ;  /* 0x00016c0000067ab9 */ /* 0x000fe40000000a00 */
[----:B------:R-:W-:-:S02]  /*2a90*/  IMAD R27, R29, UR6, RZ ;  /* 0x000000061d1b7c24 */ /* 0x000fc4000f8e02ff */
[----:B------:R-:W-:Y:S02]  /*2aa0*/  IMAD.IADD R17, R17, 0x1, R69 ;  /* 0x0000000111117824 */ /* 0x000fe400078e0245 */
[C---:B------:R-:W-:Y:S02]  /*2ab0*/  IMAD R27, R33.reuse, UR7, R27 ;  /* 0x00000007211b7c24 */ /* 0x040fe4000f8e021b */
[----:B------:R-:W-:-:S03]  /*2ac0*/  IMAD.WIDE.U32 R12, R33, UR6, R16 ;  /* 0x00000006210c7c25 */ /* 0x000fc6000f8e0010 */
[----:B------:R-:W-:-:S04]  /*2ad0*/  IADD3 R12, P1, R12, UR10, RZ ;  /* 0x0000000a0c0c7c10 */ /* 0x000fc8000ff3e0ff */
[--C-:B------:R-:W-:Y:S02]  /*2ae0*/  IADD3.X R13, R13, UR11, R27.reuse, P1, !PT ;  /* 0x0000000b0d0d7c10 */ /* 0x100fe40008ffe41b */
[----:B------:R-:W-:Y:S01]  /*2af0*/  PRMT R27, RZ, 0x7610, R27 ;  /* 0x00007610ff1b7816 */ /* 0x000fe2000000001b */
[----:B------:R-:W-:Y:S06]  /*2b00*/  @P3 BRA `(.L_x_35) ;  /* 0x0000000000043947 */ /* 0x000fec0003800000 */
[----:B------:R0:W5:Y:S02]  /*2b10*/  LDG.E.U8 R27, desc[UR18][R12.64] ;  /* 0x000000120c1b7981 */ /* 0x000164000c1e1100 */
.L_x_35:
[----:B------:R-:W-:Y:S05]  /*2b20*/  BSYNC B1 ;  /* 0x0000000000017941 */ /* 0x000fea0003800000 */
.L_x_34:
[----:B-----5:R-:W-:Y:S01]  /*2b30*/  LOP3.LUT R27, R27, 0xff, RZ, 0xc0, !PT ;  /* 0x000000ff1b1b7812 */ /* 0x020fe200078ec0ff */
[----:B------:R-:W-:Y:S01]  /*2b40*/  BSSY B1, `(.L_x_36) ;  /* 0x000000c000017945 */ /* 0x000fe20003800000 */
[----:B------:R-:W-:Y:S02]  /*2b50*/  ISETP.GE.AND P1, PT, R26, 0x2, PT ;  /* 0x000000021a00780c */ /* 0x000fe40003f26270 */
[----:B------:R-:W-:Y:S02]  /*2b60*/  F2FP.F16.E5M2.UNPACK_B R27, R27 ;  /* 0x0000001bff1b723e */ /* 0x000fe400020004ff */
[----:B------:R-:W-:-:S03]  /*2b70*/  ISETP.LT.OR P2, PT, R25, 0x1, !P1 ;  /* 0x000000011900780c */ /* 0x000fc60004f41670 */
[----:B------:R-:W-:-:S05]  /*2b80*/  HADD2.F32 R27, -RZ, R27.H0_H0 ;  /* 0x2000001bff1b7230 */ /* 0x000fca0000004100 */
[----:B------:R-:W-:Y:S01]  /*2b90*/  FMUL R30, R27, R10 ;  /* 0x0000000a1b1e7220 */ /* 0x000fe20000400000 */
[----:B------:R-:W-:-:S03]  /*2ba0*/  PRMT R27, RZ, 0x7610, R27 ;  /* 0x00007610ff1b7816 */ /* 0x000fc6000000001b */
[----:B--2---:R-:W-:-:S05]  /*2bb0*/  FFMA R30, R79, R3, R30 ;  /* 0x000000034f1e7223 */ /* 0x004fca000000001e */
[----:B------:R-:W-:-:S05]  /*2bc0*/  F2FP.SATFINITE.E5M2.F32.PACK_AB_MERGE_C R31, RZ, R30, RZ ;  /* 0x0000001eff1f723e */ /* 0x000fca00048060ff */
[----:B------:R1:W-:Y:S01]  /*2bd0*/  @!P3 STG.E.U8 desc[UR18][R8.64], R31 ;  /* 0x0000001f0800b986 */ /* 0x0003e2000c101112 */
[----:B------:R-:W-:Y:S05]  /*2be0*/  @P2 BRA `(.L_x_37) ;  /* 0x0000000000042947 */ /* 0x000fea0003800000 */
[----:B------:R2:W5:Y:S02]  /*2bf0*/  LDG.E.U8 R27, desc[UR18][R12.64+0x1] ;  /* 0x000001120c1b7981 */ /* 0x000564000c1e1100 */
.L_x_37:
[----:B------:R-:W-:Y:S05]  /*2c00*/  BSYNC B1 ;  /* 0x0000000000017941 */ /* 0x000fea0003800000 */
.L_x_36:
[----:B-----5:R-:W-:Y:S01]  /*2c10*/  LOP3.LUT R27, R27, 0xff, RZ, 0xc0, !PT ;  /* 0x000000ff1b1b7812 */ /* 0x020fe200078ec0ff */
[----:B------:R-:W-:Y:S01]  /*2c20*/  BSSY B1, `(.L_x_38) ;  /* 0x0000012000017945 */ /* 0x000fe20003800000 */
[----:B-1----:R-:W-:Y:S02]  /*2c30*/  IADD3 R31, P3, R33, 0x8, RZ ;  /* 0x00000008211f7810 */ /* 0x002fe40007f7e0ff */
[----:B------:R-:W-:Y:S02]  /*2c40*/  F2FP.F16.E5M2.UNPACK_B R27, R27 ;  /* 0x0000001bff1b723e */ /* 0x000fe400020004ff */
[----:B------:R-:W-:Y:S01]  /*2c50*/  ISETP.LT.OR P0, PT, R25, 0x9, !P0 ;  /* 0x000000091900780c */ /* 0x000fe20004701670 */
[----:B------:R-:W-:Y:S02]  /*2c60*/  IMAD.X R28, RZ, RZ, R29, P3 ;  /* 0x000000ffff1c7224 */ /* 0x000fe400018e061d */
[----:B------:R-:W-:Y:S02]  /*2c70*/  HADD2.F32 R27, -RZ, R27.H0_H0 ;  /* 0x2000001bff1b7230 */ /* 0x000fe40000004100 */
[----:B------:R-:W-:-:S02]  /*2c80*/  IMAD R28, R28, UR6, RZ ;  /* 0x000000061c1c7c24 */ /* 0x000fc4000f8e02ff */
[----:B------:R-:W-:-:S04]  /*2c90*/  IMAD.WIDE.U32 R16, R31, UR6, R16 ;  /* 0x000000061f107c25 */ /* 0x000fc8000f8e0010 */
[----:B------:R-:W-:Y:S01]  /*2ca0*/  FMUL R27, R27, R10 ;  /* 0x0000000a1b1b7220 */ /* 0x000fe20000400000 */
[----:B------:R-:W-:-:S03]  /*2cb0*/  IMAD R31, R31, UR7, R28 ;  /* 0x000000071f1f7c24 */ /* 0x000fc6000f8e021c */
[----:B------:R-:W-:Y:S01]  /*2cc0*/  FFMA R27, R78, R3, R27 ;  /* 0x000000034e1b7223 */ /* 0x000fe2000000001b */
[----:B------:R-:W-:-:S04]  /*2cd0*/  IADD3 R16, P3, R16, UR10, RZ ;  /* 0x0000000a10107c10 */ /* 0x000fc8000ff7e0ff */
[----:B------:R-:W-:Y:S02]  /*2ce0*/  F2FP.SATFINITE.E5M2.F32.PACK_AB_MERGE_C R29, RZ, R27, RZ ;  /* 0x0000001bff1d723e */ /* 0x000fe400048060ff */
[----:B------:R-:W-:Y:S02]  /*2cf0*/  IADD3.X R17, R17, UR11, R31, P3, !PT ;  /* 0x0000000b11117c10 */ /* 0x000fe40009ffe41f */
[----:B------:R-:W-:Y:S01]  /*2d00*/  PRMT R27, RZ, 0x7610, R27 ;  /* 0x00007610ff1b7816 */ /* 0x000fe2000000001b */
[----:B------:R1:W-:Y:S01]  /*2d10*/  @!P2 STG.E.U8 desc[UR18][R8.64+0x1], R29 ;  /* 0x0000011d0800a986 */ /* 0x0003e2000c101112 */
[----:B------:R-:W-:Y:S05]  /*2d20*/  @P0 BRA `(.L_x_39) ;  /* 0x0000000000040947 */ /* 0x000fea0003800000 */
[----:B------:R3:W5:Y:S02]  /*2d30*/  LDG.E.U8 R27, desc[UR18][R16.64] ;  /* 0x00000012101b7981 */ /* 0x000764000c1e1100 */
.L_x_39:
[----:B------:R-:W-:Y:S05]  /*2d40*/  BSYNC B1 ;  /* 0x0000000000017941 */ /* 0x000fea0003800000 */
.L_x_38:
[----:B-----5:R-:W-:Y:S01]  /*2d50*/  LOP3.LUT R27, R27, 0xff, RZ, 0xc0, !PT ;  /* 0x000000ff1b1b7812 */ /* 0x020fe200078ec0ff */
[----:B------:R-:W-:Y:S01]  /*2d60*/  BSSY B1, `(.L_x_40) ;  /* 0x000000b000017945 */ /* 0x000fe20003800000 */
[----:B------:R-:W-:Y:S02]  /*2d70*/  ISETP.LT.OR P1, PT, R25, 0x9, !P1 ;  /* 0x000000091900780c */ /* 0x000fe40004f21670 */
[----:B------:R-:W-:-:S05]  /*2d80*/  F2FP.F16.E5M2.UNPACK_B R27, R27 ;  /* 0x0000001bff1b723e */ /* 0x000fca00020004ff */
[----:B------:R-:W-:-:S05]  /*2d90*/  HADD2.F32 R27, -RZ, R27.H0_H0 ;  /* 0x2000001bff1b7230 */ /* 0x000fca0000004100 */
[----:B------:R-:W-:Y:S01]  /*2da0*/  FMUL R28, R27, R10 ;  /* 0x0000000a1b1c7220 */ /* 0x000fe20000400000 */
[----:B------:R-:W-:-:S03]  /*2db0*/  PRMT R27, RZ, 0x7610, R27 ;  /* 0x00007610ff1b7816 */ /* 0x000fc6000000001b */
[----:B------:R-:W-:-:S05]  /*2dc0*/  FFMA R28, R77, R3, R28 ;  /* 0x000000034d1c7223 */ /* 0x000fca000000001c */
[----:B-1----:R-:W-:-:S05]  /*2dd0*/  F2FP.SATFINITE.E5M2.F32.PACK_AB_MERGE_C R29, RZ, R28, RZ ;  /* 0x0000001cff1d723e */ /* 0x002fca00048060ff */
[----:B------:R1:W-:Y:S01]  /*2de0*/  @!P0 STG.E.U8 desc[UR18][R6.64], R29 ;  /* 0x0000001d06008986 */ /* 0x0003e2000c101112 */
[----:B------:R-:W-:Y:S05]  /*2df0*/  @P1 BRA `(.L_x_41) ;  /* 0x0000000000041947 */ /* 0x000fea0003800000 */
[----:B------:R4:W5:Y:S02]  /*2e00*/  LDG.E.U8 R27, desc[UR18][R16.64+0x1] ;  /* 0x00000112101b7981 */ /* 0x000964000c1e1100 */
.L_x_41:
[----:B------:R-:W-:Y:S05]  /*2e10*/  BSYNC B1 ;  /* 0x0000000000017941 */ /* 0x000fea0003800000 */
.L_x_40:
[----:B-----5:R-:W-:Y:S01]  /*2e20*/  LOP3.LUT R27, R27, 0xff, RZ, 0xc0, !PT ;  /* 0x000000ff1b1b7812 */ /* 0x020fe200078ec0ff */
[----:B------:R-:W-:Y:S01]  /*2e30*/  BSSY B1, `(.L_x_42) ;  /* 0x000000c000017945 */ /* 0x000fe20003800000 */
[----:B------:R-:W-:Y:S02]  /*2e40*/  ISETP.GE.AND P0, PT, R26, 0x9, PT ;  /* 0x000000091a00780c */ /* 0x000fe40003f06270 */
[----:B------:R-:W-:Y:S02]  /*2e50*/  F2FP.F16.E5M2.UNPACK_B R27, R27 ;  /* 0x0000001bff1b723e */ /* 0x000fe400020004ff */
[----:B------:R-:W-:-:S03]  /*2e60*/  ISETP.LT.OR P2, PT, R25, 0x1, !P0 ;  /* 0x000000011900780c */ /* 0x000fc60004741670 */
[----:B------:R-:W-:-:S05]  /*2e70*/  HADD2.F32 R27, -RZ, R27.H0_H0 ;  /* 0x2000001bff1b7230 */ /* 0x000fca0000004100 */
[----:B------:R-:W-:-:S04]  /*2e80*/  FMUL R27, R27, R10 ;  /* 0x0000000a1b1b7220 */ /* 0x000fc80000400000 */
[----:B------:R-:W-:-:S05]  /*2e90*/  FFMA R27, R76, R3, R27 ;  /* 0x000000034c1b7223 */ /* 0x000fca000000001b */
[----:B-1----:R-:W-:Y:S02]  /*2ea0*/  F2FP.SATFINITE.E5M2.F32.PACK_AB_MERGE_C R29, RZ, R27, RZ ;  /* 0x0000001bff1d723e */ /* 0x002fe400048060ff */
[----:B------:R-:W-:-:S03]  /*2eb0*/  PRMT R27, RZ, 0x7610, R27 ;  /* 0x00007610ff1b7816 */ /* 0x000fc6000000001b */
[----:B------:R1:W-:Y:S01]  /*2ec0*/  @!P1 STG.E.U8 desc[UR18][R6.64+0x1], R29 ;  /* 0x0000011d06009986 */ /* 0x0003e2000c101112 */
[----:B------:R-:W-:Y:S05]  /*2ed0*/  @P2 BRA `(.L_x_43) ;  /* 0x0000000000042947 */ /* 0x000fea0003800000 */
[----:B------:R0:W5:Y:S02]  /*2ee0*/  LDG.E.U8 R27, desc[UR18][R12.64+0x8] ;  /* 0x000008120c1b7981 */ /* 0x000164000c1e1100 */
.L_x_43:
[----:B------:R-:W-:Y:S05]  /*2ef0*/  BSYNC B1 ;  /* 0x0000000000017941 */ /* 0x000fea0003800000 */
.L_x_42:
        /* <DEDUP_REMOVED lines=13> */
.L_x_45:
[----:B------:R-:W-:Y:S05]  /*2fd0*/  BSYNC B1 ;  /* 0x0000000000017941 */ /* 0x000fea0003800000 */
.L_x_44:
[----:B-----5:R-:W-:Y:S01]  /*2fe0*/  LOP3.LUT R27, R27, 0xff, RZ, 0xc0, !PT ;  /* 0x000000ff1b1b7812 */ /* 0x020fe200078ec0ff */
[----:B------:R-:W-:Y:S01]  /*2ff0*/  BSSY B1, `(.L_x_46) ;  /* 0x000000b000017945 */ /* 0x000fe20003800000 */
[----:B------:R-:W-:Y:S02]  /*3000*/  ISETP.LT.OR P0, PT, R25, 0x9, !P0 ;  /* 0x000000091900780c */ /* 0x000fe40004701670 */
[----:B------:R-:W-:-:S05]  /*3010*/  F2FP.F16.E5M2.UNPACK_B R27, R27 ;  /* 0x0000001bff1b723e */ /* 0x000fca00020004ff */
        /* <DEDUP_REMOVED lines=8> */
.L_x_47:
[----:B------:R-:W-:Y:S05]  /*30a0*/  BSYNC B1 ;  /* 0x0000000000017941 */ /* 0x000fea0003800000 */
.L_x_46:
        /* <DEDUP_REMOVED lines=12> */
.L_x_49:
[----:B------:R-:W-:Y:S05]  /*3170*/  BSYNC B1 ;  /* 0x0000000000017941 */ /* 0x000fea0003800000 */
.L_x_48:
        /* <DEDUP_REMOVED lines=13> */
.L_x_51:
[----:B------:R-:W-:Y:S05]  /*3250*/  BSYNC B1 ;  /* 0x0000000000017941 */ /* 0x000fea0003800000 */
.L_x_50:
        /* <DEDUP_REMOVED lines=13> */
.L_x_53:
[----:B------:R-:W-:Y:S05]  /*3330*/  BSYNC B1 ;  /* 0x0000000000017941 */ /* 0x000fea0003800000 */
.L_x_52:
        /* <DEDUP_REMOVED lines=12> */
.L_x_55:
[----:B------:R-:W-:Y:S05]  /*3400*/  BSYNC B1 ;  /* 0x0000000000017941 */ /* 0x000fea0003800000 */
.L_x_54:
        /* <DEDUP_REMOVED lines=12> */
.L_x_57:
[----:B------:R-:W-:Y:S05]  /*34d0*/  BSYNC B1 ;  /* 0x0000000000017941 */ /* 0x000fea0003800000 */
.L_x_56:
        /* <DEDUP_REMOVED lines=13> */
.L_x_59:
[----:B------:R-:W-:Y:S05]  /*35b0*/  BSYNC B1 ;  /* 0x0000000000017941 */ /* 0x000fea0003800000 */
.L_x_58:
        /* <DEDUP_REMOVED lines=13> */
.L_x_61:
[----:B------:R-:W-:Y:S05]  /*3690*/  BSYNC B1 ;  /* 0x0000000000017941 */ /* 0x000fea0003800000 */
.L_x_60:
        /* <DEDUP_REMOVED lines=12> */
.L_x_63:
[----:B------:R-:W-:Y:S05]  /*3760*/  BSYNC B1 ;  /* 0x0000000000017941 */ /* 0x000fea0003800000 */
.L_x_62:
        /* <DEDUP_REMOVED lines=12> */
.L_x_65:
[----:B------:R-:W-:Y:S05]  /*3830*/  BSYNC B1 ;  /* 0x0000000000017941 */ /* 0x000fea0003800000 */
.L_x_64:
        /* <DEDUP_REMOVED lines=13> */
.L_x_67:
[----:B------:R-:W-:Y:S05]  /*3910*/  BSYNC B1 ;  /* 0x0000000000017941 */ /* 0x000fea0003800000 */
.L_x_66:
        /* <DEDUP_REMOVED lines=13> */
.L_x_69:
[----:B------:R-:W-:Y:S05]  /*39f0*/  BSYNC B1 ;  /* 0x0000000000017941 */ /* 0x000fea0003800000 */
.L_x_68:
        /* <DEDUP_REMOVED lines=12> */
.L_x_71:
[----:B------:R-:W-:Y:S05]  /*3ac0*/  BSYNC B1 ;  /* 0x0000000000017941 */ /* 0x000fea0003800000 */
.L_x_70:
        /* <DEDUP_REMOVED lines=12> */
.L_x_73:
[----:B------:R-:W-:Y:S05]  /*3b90*/  BSYNC B1 ;  /* 0x0000000000017941 */ /* 0x000fea0003800000 */
.L_x_72:
        /* <DEDUP_REMOVED lines=13> */
.L_x_75:
[----:B------:R-:W-:Y:S05]  /*3c70*/  BSYNC B1 ;  /* 0x0000000000017941 */ /* 0x000fea0003800000 */
.L_x_74:
        /* <DEDUP_REMOVED lines=13> */
.L_x_77:
[----:B------:R-:W-:Y:S05]  /*3d50*/  BSYNC B1 ;  /* 0x0000000000017941 */ /* 0x000fea0003800000 */
.L_x_76:
        /* <DEDUP_REMOVED lines=12> */
.L_x_79:
[----:B------:R-:W-:Y:S05]  /*3e20*/  BSYNC B1 ;  /* 0x0000000000017941 */ /* 0x000fea0003800000 */
.L_x_78:
[----:B-----5:R-:W-:Y:S01]  /*3e30*/  LOP3.LUT R27, R27, 0xff, RZ, 0xc0, !PT ;  /* 0x000000ff1b1b7812 */ /* 0x020fe200078ec0ff */
[----:B------:R-:W-:Y:S01]  /*3e40*/  BSSY B1, `(.L_x_80) ;  /* 0x000000b000017945 */ /* 0x000fe20003800000 */
[----:B------:R-:W-:Y:S02]  /*3e50*/  ISETP.LT.OR P1, PT, R25, 0x9, !P1 ;  /* 0x000000091900780c */ /* 0x000fe40004f21670 */
[----:B------:R-:W-:-:S05]  /*3e60*/  F2FP.F16.E5M2.UNPACK_B R27, R27 ;  /* 0x0000001bff1b723e */ /* 0x000fca00020004ff */
[----:B------:R-:W-:-:S05]  /*3e70*/  HADD2.F32 R27, -RZ, R27.H0_H0 ;  /* 0x2000001bff1b7230 */ /* 0x000fca0000004100 */
[----:B------:R-:W-:-:S04]  /*3e80*/  FMUL R28, R27, R10 ;  /* 0x0000000a1b1c7220 */ /* 0x000fc80000400000 */
[----:B------:R-:W-:Y:S01]  /*3e90*/  FFMA R28, R23, R3, R28 ;  /* 0x00000003171c7223 */ /* 0x000fe2000000001c */
[----:B------:R-:W-:-:S04]  /*3ea0*/  PRMT R23, RZ, 0x7610, R23 ;  /* 0x00007610ff177816 */ /* 0x000fc80000000017 */
[----:B------:R-:W-:-:S05]  /*3eb0*/  F2FP.SATFINITE.E5M2.F32.PACK_AB_MERGE_C R27, RZ, R28, RZ ;  /* 0x0000001cff1b723e */ /* 0x000fca00048060ff */
[----:B------:R0:W-:Y:S01]  /*3ec0*/  @!P0 STG.E.U8 desc[UR18][R6.64+0x28], R27 ;  /* 0x0000281b06008986 */ /* 0x0001e2000c101112 */
[----:B------:R-:W-:Y:S05]  /*3ed0*/  @P1 BRA `(.L_x_81) ;  /* 0x0000000000041947 */ /* 0x000fea0003800000 */
[----:B------:R0:W5:Y:S02]  /*3ee0*/  LDG.E.U8 R23, desc[UR18][R16.64+0x29] ;  /* 0x0000291210177981 */ /* 0x000164000c1e1100 */
.L_x_81:
[----:B------:R-:W-:Y:S05]  /*3ef0*/  BSYNC B1 ;  /* 0x0000000000017941 */ /* 0x000fea0003800000 */
.L_x_80:
        /* <DEDUP_REMOVED lines=8> */
[----:B0-----:R-:W-:Y:S02]  /*3f80*/  F2FP.SATFINITE.E5M2.F32.PACK_AB_MERGE_C R27, RZ, R23, RZ ;  /* 0x00000017ff1b723e */ /* 0x001fe400048060ff */
[----:B------:R-:W-:-:S03]  /*3f90*/  PRMT R23, RZ, 0x7610, R23 ;  /* 0x00007610ff177816 */ /* 0x000fc60000000017 */
[----:B------:R0:W-:Y:S01]  /*3fa0*/  @!P1 STG.E.U8 desc[UR18][R6.64+0x29], R27 ;  /* 0x0000291b06009986 */ /* 0x0001e2000c101112 */
[----:B------:R-:W-:Y:S05]  /*3fb0*/  @P2 BRA `(.L_x_83) ;  /* 0x0000000000042947 */ /* 0x000fea0003800000 */
[----:B------:R0:W5:Y:S02]  /*3fc0*/  LDG.E.U8 R23, desc[UR18][R12.64+0x30] ;  /* 0x000030120c177981 */ /* 0x000164000c1e1100 */
.L_x_83:
[----:B------:R-:W-:Y:S05]  /*3fd0*/  BSYNC B1 ;  /* 0x0000000000017941 */ /* 0x000fea0003800000 */
.L_x_82:
[----:B-----5:R-:W-:Y:S01]  /*3fe0*/  LOP3.LUT R23, R23, 0xff, RZ, 0xc0, !PT ;  /* 0x000000ff17177812 */ /* 0x020fe200078ec0ff */
[----:B------:R-:W-:Y:S01]  /*3ff0*/  BSSY B1, `(.L_x_84) ;  /* 0x000000c000017945 */ /* 0x000fe20003800000 */
[----:B------:R-:W-:Y:S02]  /*4000*/  ISETP.GE.AND P1, PT, R26, 0x32, PT ;  /* 0x000000321a00780c */ /* 0x000fe40003f26270 */
[----:B------:R-:W-:Y:S02]  /*4010*/  F2FP.F16.E5M2.UNPACK_B R23, R23 ;  /* 0x00000017ff17723e */ /* 0x000fe400020004ff */
[----:B------:R-:W-:-:S03]  /*4020*/  ISETP.LT.OR P3, PT, R25, 0x1, !P1 ;  /* 0x000000011900780c */ /* 0x000fc60004f61670 */
        /* <DEDUP_REMOVED lines=8> */
.L_x_85:
[----:B------:R-:W-:Y:S05]  /*40b0*/  BSYNC B1 ;  /* 0x0000000000017941 */ /* 0x000fea0003800000 */
.L_x_84:
[----:B-----5:R-:W-:Y:S01]  /*40c0*/  LOP3.LUT R21, R21, 0xff, RZ, 0xc0, !PT ;  /* 0x000000ff15157812 */ /* 0x020fe200078ec0ff */
[----:B------:R-:W-:Y:S01]  /*40d0*/  BSSY B1, `(.L_x_86) ;  /* 0x000000b000017945 */ /* 0x000fe20003800000 */
[----:B------:R-:W-:Y:S02]  /*40e0*/  ISETP.LT.OR P0, PT, R25, 0x9, !P0 ;  /* 0x000000091900780c */ /* 0x000fe40004701670 */
[----:B------:R-:W-:-:S05]  /*40f0*/  F2FP.F16.E5M2.UNPACK_B R21, R21 ;  /* 0x00000015ff15723e */ /* 0x000fca00020004ff */
        /* <DEDUP_REMOVED lines=8> */
.L_x_87:
[----:B------:R-:W-:Y:S05]  /*4180*/  BSYNC B1 ;  /* 0x0000000000017941 */ /* 0x000fea0003800000 */
.L_x_86:
        /* <DEDUP_REMOVED lines=12> */
.L_x_89:
[----:B------:R-:W-:Y:S05]  /*4250*/  BSYNC B1 ;  /* 0x0000000000017941 */ /* 0x000fea0003800000 */
.L_x_88:
        /* <DEDUP_REMOVED lines=13> */
.L_x_91:
[----:B------:R-:W-:Y:S05]  /*4330*/  BSYNC B1 ;  /* 0x0000000000017941 */ /* 0x000fea0003800000 */
.L_x_90:
        /* <DEDUP_REMOVED lines=13> */
.L_x_93:
[----:B------:R-:W-:Y:S05]  /*4410*/  BSYNC B1 ;  /* 0x0000000000017941 */ /* 0x000fea0003800000 */
.L_x_92:
[----:B-----5:R-:W-:Y:S01]  /*4420*/  LOP3.LUT R15, R15, 0xff, RZ, 0xc0, !PT ;  /* 0x000000ff0f0f7812 */ /* 0x020fe200078ec0ff */
[----:B------:R-:W-:Y:S01]  /*4430*/  BSSY B1, `(.L_x_94) ;  /* 0x000000b000017945 */ /* 0x000fe20003800000 */
[----:B------:R-:W-:Y:S02]  /*4440*/  ISETP.LT.OR P0, PT, R25, 0x9, !P0 ;  /* 0x000000091900780c */ /* 0x000fe40004701670 */
[----:B------:R-:W-:Y:S02]  /*4450*/  F2FP.F16.E5M2.UNPACK_B R15, R15 ;  /* 0x0000000fff0f723e */ /* 0x000fe400020004ff */
[----:B0-2---:R-:W-:-:S03]  /*4460*/  PRMT R12, RZ, 0x7610, R12 ;  /* 0x00007610ff0c7816 */ /* 0x005fc6000000000c */
[----:B------:R-:W-:-:S05]  /*4470*/  HADD2.F32 R15, -RZ, R15.H0_H0 ;  /* 0x2000000fff0f7230 */ /* 0x000fca0000004100 */
[----:B------:R-:W-:-:S04]  /*4480*/  FMUL R15, R15, R10 ;  /* 0x0000000a0f0f7220 */ /* 0x000fc80000400000 */
[----:B------:R-:W-:-:S05]  /*4490*/  FFMA R15, R18, R3, R15 ;  /* 0x00000003120f7223 */ /* 0x000fca000000000f */
[----:B------:R-:W-:-:S05]  /*44a0*/  F2FP.SATFINITE.E5M2.F32.PACK_AB_MERGE_C R15, RZ, R15, RZ ;  /* 0x0000000fff0f723e */ /* 0x000fca00048060ff */
[----:B------:R0:W-:Y:S01]  /*44b0*/  @!P3 STG.E.U8 desc[UR18][R8.64+0x39], R15 ;  /* 0x0000390f0800b986 */ /* 0x0001e2000c101112 */
[----:B------:R-:W-:Y:S05]  /*44c0*/  @P0 BRA `(.L_x_95) ;  /* 0x0000000000040947 */ /* 0x000fea0003800000 */
[----:B------:R2:W5:Y:S02]  /*44d0*/  LDG.E.U8 R12, desc[UR18][R16.64+0x38] ;  /* 0x00003812100c7981 */ /* 0x000564000c1e1100 */
.L_x_95:
[----:B------:R-:W-:Y:S05]  /*44e0*/  BSYNC B1 ;  /* 0x0000000000017941 */ /* 0x000fea0003800000 */
.L_x_94:
[----:B-----5:R-:W-:Y:S01]  /*44f0*/  LOP3.LUT R12, R12, 0xff, RZ, 0xc0, !PT ;  /* 0x000000ff0c0c7812 */ /* 0x020fe200078ec0ff */
[----:B------:R-:W-:Y:S01]  /*4500*/  BSSY B1, `(.L_x_96) ;  /* 0x000000b000017945 */ /* 0x000fe20003800000 */
[----:B------:R-:W-:Y:S02]  /*4510*/  ISETP.LT.OR P1, PT, R25, 0x9, !P1 ;  /* 0x000000091900780c */ /* 0x000fe40004f21670 */
[----:B------:R-:W-:-:S05]  /*4520*/  F2FP.F16.E5M2.UNPACK_B R12, R12 ;  /* 0x0000000cff0c723e */ /* 0x000fca00020004ff */
[----:B01----:R-:W-:-:S05]  /*4530*/  HADD2.F32 R9, -RZ, R12.H0_H0 ;  /* 0x2000000cff097230 */ /* 0x003fca0000004100 */
[----:B------:R-:W-:-:S04]  /*4540*/  FMUL R8, R9, R10 ;  /* 0x0000000a09087220 */ /* 0x000fc80000400000 */
[----:B------:R-:W-:-:S05]  /*4550*/  FFMA R8, R11, R3, R8 ;  /* 0x000000030b087223 */ /* 0x000fca0000000008 */
[----:B------:R-:W-:Y:S02]  /*4560*/  F2FP.SATFINITE.E5M2.F32.PACK_AB_MERGE_C R9, RZ, R8, RZ ;  /* 0x00000008ff09723e */ /* 0x000fe400048060ff */
[----:B------:R-:W-:-:S03]  /*4570*/  PRMT R8, RZ, 0x7610, R8 ;  /* 0x00007610ff087816 */ /* 0x000fc60000000008 */
[----:B------:R0:W-:Y:S01]  /*4580*/  @!P0 STG.E.U8 desc[UR18][R6.64+0x38], R9 ;  /* 0x0000380906008986 */ /* 0x0001e2000c101112 */
[----:B------:R-:W-:Y:S05]  /*4590*/  @P1 BRA `(.L_x_97) ;  /* 0x0000000000041947 */ /* 0x000fea0003800000 */
[----:B------:R1:W5:Y:S02]  /*45a0*/  LDG.E.U8 R8, desc[UR18][R16.64+0x39] ;  /* 0x0000391210087981 */ /* 0x000364000c1e1100 */
.L_x_97:
[----:B------:R-:W-:Y:S05]  /*45b0*/  BSYNC B1 ;  /* 0x0000000000017941 */ /* 0x000fea0003800000 */
.L_x_96:
[----:B------:R-:W-:Y:S05]  /*45c0*/  @P1 BRA `(.L_x_98) ;  /* 0x0000000800601947 */ /* 0x000fea0003800000 */
[----:B-----5:R-:W-:-:S04]  /*45d0*/  LOP3.LUT R8, R8, 0xff, RZ, 0xc0, !PT ;  /* 0x000000ff08087812 */ /* 0x020fc800078ec0ff */
[----:B------:R-:W-:-:S05]  /*45e0*/  F2FP.F16.E5M2.UNPACK_B R8, R8 ;  /* 0x00000008ff08723e */ /* 0x000fca00020004ff */
[----:B0-----:R-:W-:-:S05]  /*45f0*/  HADD2.F32 R9, -RZ, R8.H0_H0 ;  /* 0x20000008ff097230 */ /* 0x001fca0000004100 */
[----:B------:R-:W-:-:S04]  /*4600*/  FMUL R9, R9, R10 ;  /* 0x0000000a09097220 */ /* 0x000fc80000400000 */
[----:B------:R-:W-:-:S05]  /*4610*/  FFMA R9, R14, R3, R9 ;  /* 0x000000030e097223 */ /* 0x000fca0000000009 */
[----:B------:R-:W-:-:S05]  /*4620*/  F2FP.SATFINITE.E5M2.F32.PACK_AB_MERGE_C R9, RZ, R9, RZ ;  /* 0x00000009ff09723e */ /* 0x000fca00048060ff */
[----:B------:R0:W-:Y:S01]  /*4630*/  STG.E.U8 desc[UR18][R6.64+0x39], R9 ;  /* 0x0000390906007986 */ /* 0x0001e2000c101112 */
[----:B------:R-:W-:Y:S05]  /*4640*/  BRA `(.L_x_98) ;  /* 0x0000000800407947 */ /* 0x000fea0003800000 */
.L_x_33:
[C---:B------:R-:W-:Y:S01]  /*4650*/  ISETP.GE.AND P3, PT, R26.reuse, 0x1, PT ;  /* 0x000000011a00780c */ /* 0x040fe20003f66270 */
[-C--:B--2---:R-:W-:Y:S01]  /*4660*/  FMUL R79, R79, R3.reuse ;  /* 0x000000034f4f7220 */ /* 0x084fe20000400000 */
[----:B------:R-:W-:Y:S01]  /*4670*/  ISETP.GE.AND P0, PT, R26, 0x2, PT ;  /* 0x000000021a00780c */ /* 0x000fe20003f06270 */
[-C--:B------:R-:W-:Y:S01]  /*4680*/  FMUL R78, R78, R3.reuse ;  /* 0x000000034e4e7220 */ /* 0x080fe20000400000 */
[----:B------:R-:W-:Y:S01]  /*4690*/  ISETP.LT.OR P1, PT, R25, 0x1, !P3 ;  /* 0x000000011900780c */ /* 0x000fe20005f21670 */
[-C--:B------:R-:W-:Y:S01]  /*46a0*/  FMUL R77, R77, R3.reuse ;  /* 0x000000034d4d7220 */ /* 0x080fe20000400000 */
[C---:B------:R-:W-:Y:S01]  /*46b0*/  ISETP.LT.OR P2, PT, R25.reuse, 0x1, !P0 ;  /* 0x000000011900780c */ /* 0x040fe20004741670 */
[-C--:B------:R-:W-:Y:S01]  /*46c0*/  FMUL R76, R76, R3.reuse ;  /* 0x000000034c4c7220 */ /* 0x080fe20000400000 */
[----:B------:R-:W-:Y:S01]  /*46d0*/  ISETP.LT.OR P3, PT, R25, 0x9, !P3 ;  /* 0x000000091900780c */ /* 0x000fe20005f61670 */
[----:B------:R-:W-:Y:S01]  /*46e0*/  FMUL R75, R75, R3 ;  /* 0x000000034b4b7220 */ /* 0x000fe20000400000 */
[----:B------:R-:W-:Y:S01]  /*46f0*/  F2FP.SATFINITE.E5M2.F32.PACK_AB_MERGE_C R79, RZ, R79, RZ ;  /* 0x0000004fff4f723e */ /* 0x000fe200048060ff */
[-C--:B------:R-:W-:Y:S01]  /*4700*/  FMUL R74, R74, R3.reuse ;  /* 0x000000034a4a7220 */ /* 0x080fe20000400000 */
[----:B------:R-:W-:Y:S01]  /*4710*/  F2FP.SATFINITE.E5M2.F32.PACK_AB_MERGE_C R13, RZ, R78, RZ ;  /* 0x0000004eff0d723e */ /* 0x000fe200048060ff */
[----:B------:R-:W-:Y:S01]  /*4720*/  FMUL R73, R73, R3 ;  /* 0x0000000349497220 */ /* 0x000fe20000400000 */
[----:B------:R-:W-:Y:S01]  /*4730*/  F2FP.SATFINITE.E5M2.F32.PACK_AB_MERGE_C R77, RZ, R77, RZ ;  /* 0x0000004dff4d723e */ /* 0x000fe200048060ff */
[-C--:B------:R-:W-:Y:S01]  /*4740*/  FMUL R72, R72, R3.reuse ;  /* 0x0000000348487220 */ /* 0x080fe20000400000 */
[----:B------:R-:W-:Y:S01]  /*4750*/  ISETP.LT.OR P0, PT, R25, 0x9, !P0 ;  /* 0x000000091900780c */ /* 0x000fe20004701670 */
[----:B------:R-:W-:Y:S01]  /*4760*/  @!P1 STG.E.U8 desc[UR18][R8.64], R79 ;  /* 0x0000004f08009986 */ /* 0x000fe2000c101112 */
[C---:B------:R-:W-:Y:S01]  /*4770*/  ISETP.GE.AND P1, PT, R26.reuse, 0x9, PT ;  /* 0x000000091a00780c */ /* 0x040fe20003f26270 */
[----:B------:R-:W-:Y:S01]  /*4780*/  FMUL R71, R71, R3 ;  /* 0x0000000347477220 */ /* 0x000fe20000400000 */
[----:B------:R-:W-:Y:S01]  /*4790*/  F2FP.SATFINITE.E5M2.F32.PACK_AB_MERGE_C R75, RZ, R75, RZ ;  /* 0x0000004bff4b723e */ /* 0x000fe200048060ff */
[----:B------:R0:W-:Y:S01]  /*47a0*/  @!P2 STG.E.U8 desc[UR18][R8.64+0x1], R13 ;  /* 0x0000010d0800a986 */ /* 0x0001e2000c101112 */
[----:B------:R-:W-:Y:S01]  /*47b0*/  ISETP.GE.AND P2, PT, R26, 0xa, PT ;  /* 0x0000000a1a00780c */ /* 0x000fe20003f46270 */
[-C--:B------:R-:W-:Y:S01]  /*47c0*/  FMUL R70, R70, R3.reuse ;  /* 0x0000000346467220 */ /* 0x080fe20000400000 */
[----:B------:R-:W-:Y:S01]  /*47d0*/  F2FP.SATFINITE.E5M2.F32.PACK_AB_MERGE_C R17, RZ, R74, RZ ;  /* 0x0000004aff11723e */ /* 0x000fe200048060ff */
[----:B------:R-:W-:Y:S01]  /*47e0*/  @!P3 STG.E.U8 desc[UR18][R6.64], R77 ;  /* 0x0000004d0600b986 */ /* 0x000fe2000c101112 */
[C---:B------:R-:W-:Y:S01]  /*47f0*/  ISETP.LT.OR P3, PT, R25.reuse, 0x1, !P1 ;  /* 0x000000011900780c */ /* 0x040fe20004f61670 */
[-C--:B------:R-:W-:Y:S01]  /*4800*/  FMUL R68, R68, R3.reuse ;  /* 0x0000000344447220 */ /* 0x080fe20000400000 */
[----:B------:R-:W-:Y:S01]  /*4810*/  ISETP.LT.OR P5, PT, R25, 0x1, !P2 ;  /* 0x000000011900780c */ /* 0x000fe200057a1670 */
[-C--:B------:R-:W-:Y:S01]  /*4820*/  FMUL R67, R67, R3.reuse ;  /* 0x0000000343437220 */ /* 0x080fe20000400000 */
[----:B------:R-:W-:Y:S01]  /*4830*/  ISETP.LT.OR P1, PT, R25, 0x9, !P1 ;  /* 0x000000091900780c */ /* 0x000fe20004f21670 */
[----:B------:R-:W-:Y:S01]  /*4840*/  FMUL R65, R65, R3 ;  /* 0x0000000341417220 */ /* 0x000fe20000400000 */
[----:B------:R-:W-:Y:S01]  /*4850*/  F2FP.SATFINITE.E5M2.F32.PACK_AB_MERGE_C R73, RZ, R73, RZ ;  /* 0x00000049ff49723e */ /* 0x000fe200048060ff */
[-C--:B------:R-:W-:Y:S01]  /*4860*/  FMUL R66, R66, R3.reuse ;  /* 0x0000000342427220 */ /* 0x080fe20000400000 */
[----:B0-----:R-:W-:Y:S01]  /*4870*/  F2FP.SATFINITE.E5M2.F32.PACK_AB_MERGE_C R13, RZ, R76, RZ ;  /* 0x0000004cff0d723e */ /* 0x001fe200048060ff */
[-C--:B------:R-:W-:Y:S01]  /*4880*/  FMUL R64, R64, R3.reuse ;  /* 0x0000000340407220 */ /* 0x080fe20000400000 */
[----:B------:R-:W-:Y:S01]  /*4890*/  ISETP.LT.OR P2, PT, R25, 0x9, !P2 ;  /* 0x000000091900780c */ /* 0x000fe20005741670 */
[-C--:B------:R-:W-:Y:S01]  /*48a0*/  FMUL R63, R63, R3.reuse ;  /* 0x000000033f3f7220 */ /* 0x080fe20000400000 */
[----:B------:R-:W-:Y:S01]  /*48b0*/  F2FP.SATFINITE.E5M2.F32.PACK_AB_MERGE_C R27, RZ, R72, RZ ;  /* 0x00000048ff1b723e */ /* 0x000fe200048060ff */
[----:B------:R0:W-:Y:S01]  /*48c0*/  @!P0 STG.E.U8 desc[UR18][R6.64+0x1], R13 ;  /* 0x0000010d06008986 */ /* 0x0001e2000c101112 */
[C---:B------:R-:W-:Y:S01]  /*48d0*/  ISETP.GE.AND P0, PT, R26.reuse, 0x11, PT ;  /* 0x000000111a00780c */ /* 0x040fe20003f06270 */
[----:B------:R-:W-:Y:S01]  /*48e0*/  FMUL R61, R61, R3 ;  /* 0x000000033d3d7220 */ /* 0x000fe20000400000 */
[----:B------:R-:W-:Y:S01]  /*48f0*/  F2FP.SATFINITE.E5M2.F32.PACK_AB_MERGE_C R71, RZ, R71, RZ ;  /* 0x00000047ff47723e */ /* 0x000fe200048060ff */
[----:B------:R-:W-:Y:S01]  /*4900*/  @!P3 STG.E.U8 desc[UR18][R8.64+0x8], R75 ;  /* 0x0000084b0800b986 */ /* 0x000fe2000c101112 */
[----:B------:R-:W-:Y:S01]  /*4910*/  ISETP.GE.AND P3, PT, R26, 0x12, PT ;  /* 0x000000121a00780c */ /* 0x000fe20003f66270 */
[----:B------:R-:W-:Y:S01]  /*4920*/  FMUL R62, R62, R3 ;  /* 0x000000033e3e7220 */ /* 0x000fe20000400000 */
[----:B------:R-:W-:Y:S01]  /*4930*/  F2FP.SATFINITE.E5M2.F32.PACK_AB_MERGE_C R67, RZ, R67, RZ ;  /* 0x00000043ff43723e */ /* 0x000fe200048060ff */
[----:B------:R1:W-:Y:S01]  /*4940*/  @!P5 STG.E.U8 desc[UR18][R8.64+0x9], R17 ;  /* 0x000009110800d986 */ /* 0x0003e2000c101112 */
[----:B------:R-:W-:Y:S01]  /*4950*/  ISETP.LT.OR P5, PT, R25, 0x1, !P3 ;  /* 0x000000011900780c */ /* 0x000fe20005fa1670 */
[-C--:B------:R-:W-:Y:S01]  /*4960*/  FMUL R59, R59, R3.reuse ;  /* 0x000000033b3b7220 */ /* 0x080fe20000400000 */
[C---:B------:R-:W-:Y:S01]  /*4970*/  ISETP.LT.OR P3, PT, R25.reuse, 0x9, !P3 ;  /* 0x000000091900780c */ /* 0x040fe20005f61670 */
[----:B------:R-:W-:Y:S01]  /*4980*/  @!P1 STG.E.U8 desc[UR18][R6.64+0x8], R73 ;  /* 0x0000084906009986 */ /* 0x000fe2000c101112 */
[----:B------:R-:W-:Y:S01]  /*4990*/  ISETP.LT.OR P1, PT, R25, 0x1, !P0 ;  /* 0x000000011900780c */ /* 0x000fe20004721670 */
[-C--:B------:R-:W-:Y:S01]  /*49a0*/  FMUL R60, R60, R3.reuse ;  /* 0x000000033c3c7220 */ /* 0x080fe20000400000 */
[----:B0-----:R-:W-:Y:S01]  /*49b0*/  F2FP.SATFINITE.E5M2.F32.PACK_AB_MERGE_C R13, RZ, R70, RZ ;  /* 0x00000046ff0d723e */ /* 0x001fe200048060ff */
[----:B------:R-:W-:Y:S01]  /*49c0*/  @!P2 STG.E.U8 desc[UR18][R6.64+0x9], R27 ;  /* 0x0000091b0600a986 */ /* 0x000fe2000c101112 */
[----:B------:R-:W-:Y:S01]  /*49d0*/  ISETP.GE.AND P2, PT, R26, 0x19, PT ;  /* 0x000000191a00780c */ /* 0x000fe20003f46270 */
[-C--:B------:R-:W-:Y:S01]  /*49e0*/  FMUL R57, R57, R3.reuse ;  /* 0x0000000339397220 */ /* 0x080fe20000400000 */
[C---:B------:R-:W-:Y:S01]  /*49f0*/  ISETP.LT.OR P0, PT, R25.reuse, 0x9, !P0 ;  /* 0x000000091900780c */ /* 0x040fe20004701670 */
[-C--:B------:R-:W-:Y:S01]  /*4a00*/  FMUL R58, R58, R3.reuse ;  /* 0x000000033a3a7220 */ /* 0x080fe20000400000 */
[----:B------:R-:W-:Y:S01]  /*4a10*/  ISETP.LT.OR P6, PT, R25, 0x1, !P2 ;  /* 0x000000011900780c */ /* 0x000fe200057c1670 */
[----:B------:R0:W-:Y:S01]  /*4a20*/  @!P5 STG.E.U8 desc[UR18][R8.64+0x11], R13 ;  /* 0x0000110d0800d986 */ /* 0x0001e2000c101112 */
[----:B-1----:R-:W-:Y:S01]  /*4a30*/  F2FP.SATFINITE.E5M2.F32.PACK_AB_MERGE_C R17, RZ, R68, RZ ;  /* 0x00000044ff11723e */ /* 0x002fe200048060ff */
[----:B------:R-:W-:Y:S01]  /*4a40*/  FMUL R56, R56, R3 ;  /* 0x0000000338387220 */ /* 0x000fe20000400000 */
[----:B------:R-:W-:Y:S01]  /*4a50*/  F2FP.SATFINITE.E5M2.F32.PACK_AB_MERGE_C R65, RZ, R65, RZ ;  /* 0x00000041ff41723e */ /* 0x000fe200048060ff */
[----:B------:R-:W-:Y:S01]  /*4a60*/  @!P1 STG.E.U8 desc[UR18][R8.64+0x10], R71 ;  /* 0x0000104708009986 */ /* 0x000fe2000c101112 */
[----:B------:R-:W-:Y:S01]  /*4a70*/  ISETP.GE.AND P1, PT, R26, 0x1a, PT ;  /* 0x0000001a1a00780c */ /* 0x000fe20003f26270 */
[-C--:B------:R-:W-:Y:S01]  /*4a80*/  FMUL R23, R23, R3.reuse ;  /* 0x0000000317177220 */ /* 0x080fe20000400000 */
[C---:B------:R-:W-:Y:S01]  /*4a90*/  ISETP.LT.OR P2, PT, R25.reuse, 0x9, !P2 ;  /* 0x000000091900780c */ /* 0x040fe20005741670 */
[----:B------:R1:W-:Y:S01]  /*4aa0*/  @!P3 STG.E.U8 desc[UR18][R6.64+0x11], R17 ;  /* 0x000011110600b986 */ /* 0x0003e2000c101112 */
[----:B------:R-:W-:Y:S01]  /*4ab0*/  ISETP.LT.OR P5, PT, R25, 0x1, !P1 ;  /* 0x000000011900780c */ /* 0x000fe20004fa1670 */
[-C--:B------:R-:W-:Y:S01]  /*4ac0*/  FMUL R21, R21, R3.reuse ;  /* 0x0000000315157220 */ /* 0x080fe20000400000 */
[----:B------:R-:W-:Y:S01]  /*4ad0*/  ISETP.LT.OR P3, PT, R25, 0x9, !P1 ;  /* 0x000000091900780c */ /* 0x000fe20004f61670 */
[----:B------:R-:W-:Y:S01]  /*4ae0*/  @!P0 STG.E.U8 desc[UR18][R6.64+0x10], R67 ;  /* 0x0000104306008986 */ /* 0x000fe2000c101112 */
[----:B0-----:R-:W-:Y:S01]  /*4af0*/  F2FP.SATFINITE.E5M2.F32.PACK_AB_MERGE_C R13, RZ, R66, RZ ;  /* 0x00000042ff0d723e */ /* 0x001fe200048060ff */
[-C--:B------:R-:W-:Y:S01]  /*4b00*/  FMUL R22, R22, R3.reuse ;  /* 0x0000000316167220 */ /* 0x080fe20000400000 */
[C---:B------:R-:W-:Y:S01]  /*4b10*/  ISETP.GE.AND P0, PT, R26.reuse, 0x21, PT ;  /* 0x000000211a00780c */ /* 0x040fe20003f06270 */
[----:B------:R-:W-:Y:S01]  /*4b20*/  @!P6 STG.E.U8 desc[UR18][R8.64+0x18], R65 ;  /* 0x000018410800e986 */ /* 0x000fe2000c101112 */
[----:B------:R-:W-:Y:S01]  /*4b30*/  ISETP.GE.AND P1, PT, R26, 0x22, PT ;  /* 0x000000221a00780c */ /* 0x000fe20003f26270 */
[-C--:B------:R-:W-:Y:S01]  /*4b40*/  FMUL R19, R19, R3.reuse ;  /* 0x0000000313137220 */ /* 0x080fe20000400000 */
[C---:B------:R-:W-:Y:S01]  /*4b50*/  ISETP.LT.OR P6, PT, R25.reuse, 0x1, !P0 ;  /* 0x000000011900780c */ /* 0x040fe200047c1670 */
[-C--:B------:R-:W-:Y:S01]  /*4b60*/  FMUL R20, R20, R3.reuse ;  /* 0x0000000314147220 */ /* 0x080fe20000400000 */
[----:B-1----:R-:W-:Y:S01]  /*4b70*/  F2FP.SATFINITE.E5M2.F32.PACK_AB_MERGE_C R17, RZ, R64, RZ ;  /* 0x00000040ff11723e */ /* 0x002fe200048060ff */
[----:B------:R0:W-:Y:S01]  /*4b80*/  @!P5 STG.E.U8 desc[UR18][R8.64+0x19], R13 ;  /* 0x0000190d0800d986 */ /* 0x0001e2000c101112 */
[----:B------:R-:W-:Y:S01]  /*4b90*/  ISETP.LT.OR P5, PT, R25, 0x1, !P1 ;  /* 0x000000011900780c */ /* 0x000fe20004fa1670 */
[----:B------:R-:W-:Y:S01]  /*4ba0*/  FMUL R15, R15, R3 ;  /* 0x000000030f0f7220 */ /* 0x000fe20000400000 */
[----:B------:R-:W-:Y:S01]  /*4bb0*/  F2FP.SATFINITE.E5M2.F32.PACK_AB_MERGE_C R63, RZ, R63, RZ ;  /* 0x0000003fff3f723e */ /* 0x000fe200048060ff */
[----:B------:R1:W-:Y:S01]  /*4bc0*/  @!P3 STG.E.U8 desc[UR18][R6.64+0x19], R17 ;  /* 0x000019110600b986 */ /* 0x0003e2000c101112 */
[----:B------:R-:W-:Y:S01]  /*4bd0*/  F2FP.SATFINITE.E5M2.F32.PACK_AB_MERGE_C R61, RZ, R61, RZ ;  /* 0x0000003dff3d723e */ /* 0x000fe200048060ff */
[-C--:B------:R-:W-:Y:S01]  /*4be0*/  FMUL R18, R18, R3.reuse ;  /* 0x0000000312127220 */ /* 0x080fe20000400000 */
[----:B------:R-:W-:Y:S01]  /*4bf0*/  F2FP.SATFINITE.E5M2.F32.PACK_AB_MERGE_C R27, RZ, R62, RZ ;  /* 0x0000003eff1b723e */ /* 0x000fe200048060ff */
[----:B------:R-:W-:Y:S01]  /*4c00*/  @!P2 STG.E.U8 desc[UR18][R6.64+0x18], R63 ;  /* 0x0000183f0600a986 */ /* 0x000fe2000c101112 */
[----:B------:R-:W-:Y:S01]  /*4c10*/  ISETP.LT.OR P3, PT, R25, 0x9, !P1 ;  /* 0x000000091900780c */ /* 0x000fe20004f61670 */
[-C--:B------:R-:W-:Y:S01]  /*4c20*/  FMUL R11, R11, R3.reuse ;  /* 0x000000030b0b7220 */ /* 0x080fe20000400000 */
[----:B------:R-:W-:Y:S01]  /*4c30*/  ISETP.GE.AND P2, PT, R26, 0x29, PT ;  /* 0x000000291a00780c */ /* 0x000fe20003f46270 */
[----:B------:R-:W-:Y:S01]  /*4c40*/  @!P6 STG.E.U8 desc[UR18][R8.64+0x20], R61 ;  /* 0x0000203d0800e986 */ /* 0x000fe2000c101112 */
[C---:B------:R-:W-:Y:S01]  /*4c50*/  ISETP.LT.OR P0, PT, R25.reuse, 0x9, !P0 ;  /* 0x000000091900780c */ /* 0x040fe20004701670 */
[----:B------:R-:W-:Y:S01]  /*4c60*/  FMUL R14, R14, R3 ;  /* 0x000000030e0e7220 */ /* 0x000fe20000400000 */
[----:B------:R-:W-:Y:S01]  /*4c70*/  ISETP.GE.AND P1, PT, R26, 0x2a, PT ;  /* 0x0000002a1a00780c */ /* 0x000fe20003f26270 */
[----:B------:R-:W-:Y:S01]  /*4c80*/  @!P5 STG.E.U8 desc[UR18][R8.64+0x21], R27 ;  /* 0x0000211b0800d986 */ /* 0x000fe2000c101112 */
[----:B------:R-:W-:-:S02]  /*4c90*/  ISETP.LT.OR P6, PT, R25, 0x1, !P2 ;  /* 0x000000011900780c */ /* 0x000fc400057c1670 */
[C---:B------:R-:W-:Y:S02]  /*4ca0*/  ISETP.LT.OR P5, PT, R25.reuse, 0x1, !P1 ;  /* 0x000000011900780c */ /* 0x040fe40004fa1670 */
[----:B------:R-:W-:Y:S02]  /*4cb0*/  F2FP.SATFINITE.E5M2.F32.PACK_AB_MERGE_C R59, RZ, R59, RZ ;  /* 0x0000003bff3b723e */ /* 0x000fe400048060ff */
[----:B0-----:R-:W-:Y:S02]  /*4cc0*/  F2FP.SATFINITE.E5M2.F32.PACK_AB_MERGE_C R13, RZ, R60, RZ ;  /* 0x0000003cff0d723e */ /* 0x001fe400048060ff */
[----:B------:R-:W-:Y:S01]  /*4cd0*/  F2FP.SATFINITE.E5M2.F32.PACK_AB_MERGE_C R57, RZ, R57, RZ ;  /* 0x00000039ff39723e */ /* 0x000fe200048060ff */
[----:B------:R-:W-:Y:S01]  /*4ce0*/  @!P0 STG.E.U8 desc[UR18][R6.64+0x20], R59 ;  /* 0x0000203b06008986 */ /* 0x000fe2000c101112 */
[----:B-1----:R-:W-:Y:S02]  /*4cf0*/  F2FP.SATFINITE.E5M2.F32.PACK_AB_MERGE_C R17, RZ, R58, RZ ;  /* 0x0000003aff11723e */ /* 0x002fe400048060ff */
[C---:B------:R-:W-:Y:S01]  /*4d00*/  ISETP.LT.OR P1, PT, R25.reuse, 0x9, !P1 ;  /* 0x000000091900780c */ /* 0x040fe20004f21670 */
[----:B------:R0:W-:Y:S01]  /*4d10*/  @!P3 STG.E.U8 desc[UR18][R6.64+0x21], R13 ;  /* 0x0000210d0600b986 */ /* 0x0001e2000c101112 */
[----:B------:R-:W-:-:S02]  /*4d20*/  ISETP.LT.OR P2, PT, R25, 0x9, !P2 ;  /* 0x000000091900780c */ /* 0x000fc40005741670 */
[C---:B------:R-:W-:Y:S01]  /*4d30*/  ISETP.GE.AND P3, PT, R26.reuse, 0x31, PT ;  /* 0x000000311a00780c */ /* 0x040fe20003f66270 */
[----:B------:R-:W-:Y:S01]  /*4d40*/  @!P6 STG.E.U8 desc[UR18][R8.64+0x28], R57 ;  /* 0x000028390800e986 */ /* 0x000fe2000c101112 */
[----:B------:R-:W-:Y:S02]  /*4d50*/  ISETP.GE.AND P0, PT, R26, 0x32, PT ;  /* 0x000000321a00780c */ /* 0x000fe40003f06270 */
[----:B------:R-:W-:Y:S01]  /*4d60*/  F2FP.SATFINITE.E5M2.F32.PACK_AB_MERGE_C R23, RZ, R23, RZ ;  /* 0x00000017ff17723e */ /* 0x000fe200048060ff */
[----:B------:R1:W-:Y:S01]  /*4d70*/  @!P5 STG.E.U8 desc[UR18][R8.64+0x29], R17 ;  /* 0x000029110800d986 */ /* 0x0003e2000c101112 */
[C---:B------:R-:W-:Y:S02]  /*4d80*/  ISETP.LT.OR P5, PT, R25.reuse, 0x1, !P3 ;  /* 0x000000011900780c */ /* 0x040fe40005fa1670 */
[----:B------:R-:W-:Y:S02]  /*4d90*/  ISETP.LT.OR P6, PT, R25, 0x1, !P0 ;  /* 0x000000011900780c */ /* 0x000fe400047c1670 */
[----:B0-----:R-:W-:Y:S01]  /*4da0*/  F2FP.SATFINITE.E5M2.F32.PACK_AB_MERGE_C R13, RZ, R56, RZ ;  /* 0x00000038ff0d723e */ /* 0x001fe200048060ff */
[----:B------:R-:W-:Y:S01]  /*4db0*/  @!P2 STG.E.U8 desc[UR18][R6.64+0x28], R23 ;  /* 0x000028170600a986 */ /* 0x000fe2000c101112 */
[----:B------:R-:W-:-:S02]  /*4dc0*/  F2FP.SATFINITE.E5M2.F32.PACK_AB_MERGE_C R21, RZ, R21, RZ ;  /* 0x00000015ff15723e */ /* 0x000fc400048060ff */
[C---:B------:R-:W-:Y:S01]  /*4dd0*/  ISETP.GE.AND P2, PT, R26.reuse, 0x3a, PT ;  /* 0x0000003a1a00780c */ /* 0x040fe20003f46270 */
[----:B------:R0:W-:Y:S01]  /*4de0*/  @!P1 STG.E.U8 desc[UR18][R6.64+0x29], R13 ;  /* 0x0000290d06009986 */ /* 0x0001e2000c101112 */
[C---:B------:R-:W-:Y:S02]  /*4df0*/  ISETP.LT.OR P1, PT, R25.reuse, 0x9, !P3 ;  /* 0x000000091900780c */ /* 0x040fe40005f21670 */
[----:B-1----:R-:W-:Y:S01]  /*4e00*/  F2FP.SATFINITE.E5M2.F32.PACK_AB_MERGE_C R17, RZ, R22, RZ ;  /* 0x00000016ff11723e */ /* 0x002fe200048060ff */
[----:B------:R-:W-:Y:S01]  /*4e10*/  @!P5 STG.E.U8 desc[UR18][R8.64+0x30], R21 ;  /* 0x000030150800d986 */ /* 0x000fe2000c101112 */
[----:B------:R-:W-:Y:S02]  /*4e20*/  ISETP.GE.AND P3, PT, R26, 0x39, PT ;  /* 0x000000391a00780c */ /* 0x000fe40003f66270 */
[C---:B------:R-:W-:Y:S01]  /*4e30*/  ISETP.LT.OR P0, PT, R25.reuse, 0x9, !P0 ;  /* 0x000000091900780c */ /* 0x040fe20004701670 */
[----:B------:R1:W-:Y:S01]  /*4e40*/  @!P6 STG.E.U8 desc[UR18][R8.64+0x31], R17 ;  /* 0x000031110800e986 */ /* 0x0003e2000c101112 */
[----:B------:R-:W-:-:S02]  /*4e50*/  ISETP.LT.OR P5, PT, R25, 0x1, !P3 ;  /* 0x000000011900780c */ /* 0x000fc40005fa1670 */
[C---:B------:R-:W-:Y:S02]  /*4e60*/  ISETP.LT.OR P6, PT, R25.reuse, 0x1, !P2 ;  /* 0x000000011900780c */ /* 0x040fe400057c1670 */
[C---:B------:R-:W-:Y:S02]  /*4e70*/  ISETP.LT.OR P3, PT, R25.reuse, 0x9, !P3 ;  /* 0x000000091900780c */ /* 0x040fe40005f61670 */
[----:B------:R-:W-:Y:S02]  /*4e80*/  ISETP.LT.OR P2, PT, R25, 0x9, !P2 ;  /* 0x000000091900780c */ /* 0x000fe40005741670 */
[----:B------:R-:W-:Y:S02]  /*4e90*/  F2FP.SATFINITE.E5M2.F32.PACK_AB_MERGE_C R19, RZ, R19, RZ ;  /* 0x00000013ff13723e */ /* 0x000fe400048060ff */
[----:B0-----:R-:W-:Y:S02]  /*4ea0*/  F2FP.SATFINITE.E5M2.F32.PACK_AB_MERGE_C R13, RZ, R20, RZ ;  /* 0x00000014ff0d723e */ /* 0x001fe400048060ff */
[----:B------:R-:W-:Y:S01]  /*4eb0*/  F2FP.SATFINITE.E5M2.F32.PACK_AB_MERGE_C R15, RZ, R15, RZ ;  /* 0x0000000fff0f723e */ /* 0x000fe200048060ff */
[----:B------:R0:W-:Y:S01]  /*4ec0*/  @!P1 STG.E.U8 desc[UR18][R6.64+0x30], R19 ;  /* 0x0000301306009986 */ /* 0x0001e2000c101112 */
[----:B-1----:R-:W-:-:S02]  /*4ed0*/  F2FP.SATFINITE.E5M2.F32.PACK_AB_MERGE_C R17, RZ, R18, RZ ;  /* 0x00000012ff11723e */ /* 0x002fc400048060ff */
[----:B------:R-:W-:Y:S01]  /*4ee0*/  F2FP.SATFINITE.E5M2.F32.PACK_AB_MERGE_C R11, RZ, R11, RZ ;  /* 0x0000000bff0b723e */ /* 0x000fe200048060ff */
[----:B------:R0:W-:Y:S01]  /*4ef0*/  @!P0 STG.E.U8 desc[UR18][R6.64+0x31], R13 ;  /* 0x0000310d06008986 */ /* 0x0001e2000c101112 */
[----:B------:R-:W-:-:S03]  /*4f00*/  F2FP.SATFINITE.E5M2.F32.PACK_AB_MERGE_C R21, RZ, R14, RZ ;  /* 0x0000000eff15723e */ /* 0x000fc600048060ff */
[----:B------:R0:W-:Y:S04]  /*4f10*/  @!P5 STG.E.U8 desc[UR18][R8.64+0x38], R15 ;  /* 0x0000380f0800d986 */ /* 0x0001e8000c101112 */
[----:B------:R0:W-:Y:S04]  /*4f20*/  @!P6 STG.E.U8 desc[UR18][R8.64+0x39], R17 ;  /* 0x000039110800e986 */ /* 0x0001e8000c101112 */
[----:B------:R0:W-:Y:S04]  /*4f30*/  @!P3 STG.E.U8 desc[UR18][R6.64+0x38], R11 ;  /* 0x0000380b0600b986 */ /* 0x0001e8000c101112 */
[----:B------:R0:W-:Y:S02]  /*4f40*/  @!P2 STG.E.U8 desc[UR18][R6.64+0x39], R21 ;  /* 0x000039150600a986 */ /* 0x0001e4000c101112 */
.L_x_98:
[----:B------:R-:W-:Y:S05]  /*4f50*/  BSYNC B0 ;  /* 0x0000000000007941 */ /* 0x000fea0003800000 */
.L_x_32:
[----:B------:R-:W-:Y:S01]  /*4f60*/  ULDC UR6, c[0x0][0xc] ;  /* 0x0000030000067ab9 */ /* 0x000fe20000000800 */
[----:B------:R-:W-:Y:S01]  /*4f70*/  ULDC UR7, c[0x0][0x10] ;  /* 0x0000040000077ab9 */ /* 0x000fe20000000800 */
[----:B0-----:R-:W0:Y:S01]  /*4f80*/  LDC R9, c[0x0][0x14] ;  /* 0x00000500ff097b82 */ /* 0x001e220000000800 */
[----:B------:R-:W-:Y:S01]  /*4f90*/  UIMAD.WIDE.U32 UR6, UR6, UR7, URZ ;  /* 0x00000007060672a5 */ /* 0x000fe2000f8e003f */
[----:B------:R-:W-:Y:S02]  /*4fa0*/  IMAD.MOV.U32 R6, RZ, RZ, R0 ;  /* 0x000000ffff067224 */ /* 0x000fe400078e0000 */
[----:B------:R-:W-:Y:S02]  /*4fb0*/  IMAD.MOV.U32 R7, RZ, RZ, R5 ;  /* 0x000000ffff077224 */ /* 0x000fe400078e0005 */
[----:B------:R-:W-:Y:S02]  /*4fc0*/  IMAD.MOV.U32 R12, RZ, RZ, -0x1 ;  /* 0xffffffffff0c7424 */ /* 0x000fe400078e00ff */
[----:B------:R-:W-:-:S02]  /*4fd0*/  IMAD.MOV.U32 R69, RZ, RZ, -0x1 ;  /* 0xffffffffff457424 */ /* 0x000fc400078e00ff */
[----:B0-----:R-:W-:-:S04]  /*4fe0*/  IMAD.WIDE.U32 R6, R9, UR6, R6 ;  /* 0x0000000609067c25 */ /* 0x001fc8000f8e0006 */
[----:B------:R-:W-:Y:S01]  /*4ff0*/  IMAD R5, R9, UR7, RZ ;  /* 0x0000000709057c24 */ /* 0x000fe2000f8e02ff */
[----:B------:R-:W-:Y:S01]  /*5000*/  ULDC.64 UR6, c[0x0][0x650] ;  /* 0x0001940000067ab9 */ /* 0x000fe20000000a00 */
[----:B------:R-:W-:Y:S01]  /*5010*/  IMAD.MOV.U32 R0, RZ, RZ, R6 ;  /* 0x000000ffff007224 */ /* 0x000fe200078e0006 */
[----:B------:R-:W-:Y:S01]  /*5020*/  ISETP.GE.U32.AND P0, PT, R6, UR6, PT ;  /* 0x0000000606007c0c */ /* 0x000fe2000bf06070 */
[----:B------:R-:W-:Y:S01]  /*5030*/  IMAD.IADD R5, R7, 0x1, R5 ;  /* 0x0000000107057824 */ /* 0x000fe200078e0205 */
[----:B------:R-:W-:-:S04]  /*5040*/  PRMT R7, RZ, 0x7610, R7 ;  /* 0x00007610ff077816 */ /* 0x000fc80000000007 */
[----:B------:R-:W-:-:S13]  /*5050*/  ISETP.GE.U32.AND.EX P0, PT, R5, UR7, PT, P0 ;  /* 0x0000000705007c0c */ /* 0x000fda000bf06100 */
[----:B------:R-:W-:Y:S05]  /*5060*/  @P0 BRA `(.L_x_99) ;  /* 0x0000000400640947 */ /* 0x000fea0003800000 */
[----:B------:R-:W0:Y:S01]  /*5070*/  S2R R20, SR_CTAID.X ;  /* 0x0000000000147919 */ /* 0x000e220000002500 */
[----:B------:R-:W0:Y:S01]  /*5080*/  LDC.64 R14, c[0x0][0x628] ;  /* 0x00018a00ff0e7b82 */ /* 0x000e220000000a00 */
[----:B------:R-:W-:Y:S01]  /*5090*/  ULDC UR6, c[0x0][0x150] ;  /* 0x0000540000067ab9 */ /* 0x000fe20000000800 */
[----:B------:R-:W-:Y:S01]  /*50a0*/  IMAD.MOV.U32 R12, RZ, RZ, R0 ;  /* 0x000000ffff0c7224 */ /* 0x000fe200078e0000 */
[----:B------:R-:W0:Y:S01]  /*50b0*/  S2R R22, SR_CTAID.Y ;  /* 0x0000000000167919 */ /* 0x000e220000002600 */
[----:B------:R-:W-:-:S04]  /*50c0*/  IMAD.MOV.U32 R13, RZ, RZ, R5 ;  /* 0x000000ffff0d7224 */ /* 0x000fc800078e0005 */
[----:B------:R-:W0:Y:S08]  /*50d0*/  LDC R23, c[0x0][0x144] ;  /* 0x00005100ff177b82 */ /* 0x000e300000000800 */
[----:B-1234-:R-:W1:Y:S08]  /*50e0*/  LDC R16, c[0x0][0x630] ;  /* 0x00018c00ff107b82 */ /* 0x01ee700000000800 */
[----:B------:R-:W2:Y:S01]  /*50f0*/  LDC.64 R18, c[0x0][0x620] ;  /* 0x00018800ff127b82 */ /* 0x000ea20000000a00 */
[----:B0-----:R-:W-:-:S04]  /*5100*/  ISETP.NE.U32.AND P0, PT, R14, RZ, PT ;  /* 0x000000ff0e00720c */ /* 0x001fc80003f05070 */
[----:B------:R-:W-:Y:S02]  /*5110*/  ISETP.NE.AND.EX P0, PT, R15, RZ, PT, P0 ;  /* 0x000000ff0f00720c */ /* 0x000fe40003f05300 */
[----:B------:R-:W-:-:S05]  /*5120*/  I2FP.F32.U32 R6, R20 ;  /* 0x0000001400067245 */ /* 0x000fca0000201000 */
[----:B------:R-:W-:-:S04]  /*5130*/  FMUL R6, R6, UR6 ;  /* 0x0000000606067c20 */ /* 0x000fc80008400000 */
[----:B------:R0:W3:Y:S02]  /*5140*/  F2I.U32.TRUNC.NTZ R21, R6 ;  /* 0x0000000600157305 */ /* 0x0000e4000020f000 */
[----:B-1----:R-:W-:Y:S05]  /*5150*/  @!P0 BRA `(.L_x_100) ;  /* 0x0000000000288947 */ /* 0x002fea0003800000 */
[----:B------:R-:W1:Y:S02]  /*5160*/  LDC R7, c[0x0][0x634] ;  /* 0x00018d00ff077b82 */ /* 0x000e640000000800 */
[----:B-1----:R-:W-:-:S05]  /*5170*/  IADD3 R11, P0, R0, R7, RZ ;  /* 0x00000007000b7210 */ /* 0x002fca0007f1e0ff */
[----:B------:R-:W-:-:S04]  /*5180*/  IMAD.X R17, RZ, RZ, R5, P0 ;  /* 0x000000ffff117224 */ /* 0x000fc800000e0605 */
[----:B0-----:R-:W-:-:S04]  /*5190*/  IMAD.WIDE.U32 R6, R17, R14, RZ ;  /* 0x0000000e11067225 */ /* 0x001fc800078e00ff */
[----:B-----5:R-:W-:-:S04]  /*51a0*/  IMAD.WIDE.U32 R8, P0, R11, R15, R6 ;  /* 0x0000000f0b087225 */ /* 0x020fc80007800006 */
[----:B------:R-:W-:-:S04]  /*51b0*/  IMAD.WIDE.U32 R6, R11, R14, RZ ;  /* 0x0000000e0b067225 */ /* 0x000fc800078e00ff */
[----:B------:R-:W-:Y:S01]  /*51c0*/  IMAD.X R13, RZ, RZ, RZ, P0 ;  /* 0x000000ffff0d7224 */ /* 0x000fe200000e06ff */
[----:B------:R-:W-:Y:S01]  /*51d0*/  IADD3 RZ, P0, R7, R8, RZ ;  /* 0x0000000807ff7210 */ /* 0x000fe20007f1e0ff */
[----:B------:R-:W-:-:S04]  /*51e0*/  IMAD.MOV.U32 R12, RZ, RZ, R9 ;  /* 0x000000ffff0c7224 */ /* 0x000fc800078e0009 */
[----:B------:R-:W-:-:S08]  /*51f0*/  IMAD.WIDE.U32.X R12, R17, R15, R12, P0 ;  /* 0x0000000f110c7225 */ /* 0x000fd000000e040c */
.L_x_100:
[-CC-:B------:R-:W-:Y:S01]  /*5200*/  SHF.R.U64 R69, R12, R16.reuse, R13.reuse ;  /* 0x000000100c457219 */ /* 0x180fe2000000120d */
[----:B------:R-:W1:Y:S01]  /*5210*/  LDC.64 R28, c[0x0][0x640] ;  /* 0x00019000ff1c7b82 */ /* 0x000e620000000a00 */
[----:B0-----:R-:W-:Y:S01]  /*5220*/  SHF.R.U32.HI R6, RZ, R16, R13 ;  /* 0x00000010ff067219 */ /* 0x001fe2000001160d */
[----:B---3--:R-:W-:Y:S01]  /*5230*/  IMAD.MOV R21, RZ, RZ, -R21 ;  /* 0x000000ffff157224 */ /* 0x008fe200078e0a15 */
[----:B------:R-:W-:Y:S01]  /*5240*/  IADD3 R9, P0, RZ, -R69, RZ ;  /* 0x80000045ff097210 */ /* 0x000fe20007f1e0ff */
[----:B------:R-:W-:Y:S01]  /*5250*/  ULDC UR6, c[0x0][0x154] ;  /* 0x0000550000067ab9 */ /* 0x000fe20000000800 */
[----:B------:R-:W-:Y:S02]  /*5260*/  IMAD.MOV.U32 R11, RZ, RZ, 0x1 ;  /* 0x00000001ff0b7424 */ /* 0x000fe400078e00ff */
[----:B------:R-:W-:Y:S01]  /*5270*/  IMAD R21, R23, R21, R20 ;  /* 0x0000001517157224 */ /* 0x000fe200078e0214 */
[----:B------:R-:W0:Y:S01]  /*5280*/  LDC R12, c[0x0][0x618] ;  /* 0x00018600ff0c7b82 */ /* 0x000e220000000800 */
[----:B------:R-:W-:-:S02]  /*5290*/  IMAD.X R7, RZ, RZ, ~R6, P0 ;  /* 0x000000ffff077224 */ /* 0x000fc400000e0e06 */
[----:B------:R-:W-:Y:S02]  /*52a0*/  IMAD.MOV.U32 R6, RZ, RZ, R0 ;  /* 0x000000ffff067224 */ /* 0x000fe400078e0000 */
[-C--:B--2--5:R-:W-:Y:S02]  /*52b0*/  IMAD R8, R7, R18.reuse, RZ ;  /* 0x0000001207087224 */ /* 0x0a4fe400078e02ff */
[----:B------:R-:W-:Y:S01]  /*52c0*/  IMAD.MOV.U32 R7, RZ, RZ, R5 ;  /* 0x000000ffff077224 */ /* 0x000fe200078e0005 */
[----:B------:R-:W2:Y:S01]  /*52d0*/  LDC R24, c[0x0][0x608] ;  /* 0x00018200ff187b82 */ /* 0x000ea20000000800 */
[----:B------:R-:W-:-:S04]  /*52e0*/  IMAD.WIDE.U32 R6, R9, R18, R6 ;  /* 0x0000001209067225 */ /* 0x000fc800078e0006 */
[----:B------:R-:W-:-:S03]  /*52f0*/  IMAD R9, R9, R19, R8 ;  /* 0x0000001309097224 */ /* 0x000fc600078e0208 */
[----:B------:R-:W3:Y:S01]  /*5300*/  LDC R26, c[0x0][0x658] ;  /* 0x00019600ff1a7b82 */ /* 0x000ee20000000800 */
[----:B------:R-:W-:Y:S01]  /*5310*/  I2FP.F32.U32 R8, R22 ;  /* 0x0000001600087245 */ /* 0x000fe20000201000 */
[----:B------:R-:W-:Y:S01]  /*5320*/  IMAD.IADD R7, R7, 0x1, R9 ;  /* 0x0000000107077824 */ /* 0x000fe200078e0209 */
[----:B-1----:R-:W-:Y:S01]  /*5330*/  ISETP.NE.U32.AND P0, PT, R28, RZ, PT ;  /* 0x000000ff1c00720c */ /* 0x002fe20003f05070 */
[----:B------:R-:W-:Y:S02]  /*5340*/  IMAD.MOV.U32 R9, RZ, RZ, -0x1 ;  /* 0xffffffffff097424 */ /* 0x000fe400078e00ff */
[----:B------:R-:W-:Y:S02]  /*5350*/  FMUL R8, R8, UR6 ;  /* 0x0000000608087c20 */ /* 0x000fe40008400000 */
[----:B------:R-:W1:Y:S01]  /*5360*/  LDC R19, c[0x0][0x148] ;  /* 0x00005200ff137b82 */ /* 0x000e620000000800 */
[----:B0-----:R-:W-:Y:S01]  /*5370*/  SHF.R.U64 R16, R6, R12, R7 ;  /* 0x0000000c06107219 */ /* 0x001fe20000001207 */
[----:B------:R0:W4:Y:S01]  /*5380*/  F2I.U32.TRUNC.NTZ R17, R8 ;  /* 0x0000000800117305 */ /* 0x000122000020f000 */
[----:B------:R-:W-:-:S02]  /*5390*/  ISETP.NE.AND.EX P0, PT, R29, RZ, PT, P0 ;  /* 0x000000ff1d00720c */ /* 0x000fc40003f05300 */
[----:B------:R-:W-:-:S03]  /*53a0*/  SHF.R.U32.HI R7, RZ, R12, R7 ;  /* 0x0000000cff077219 */ /* 0x000fc60000011607 */
[----:B------:R-:W0:Y:S01]  /*53b0*/  LDC R20, c[0x0][0x600] ;  /* 0x00018000ff147b82 */ /* 0x000e220000000800 */
[-CC-:B--2---:R-:W-:Y:S02]  /*53c0*/  SHF.R.U64 R14, R16, R24.reuse, R7.reuse ;  /* 0x00000018100e7219 */ /* 0x184fe40000001207 */
[----:B------:R-:W-:-:S05]  /*53d0*/  SHF.R.U32.HI R7, RZ, R24, R7 ;  /* 0x00000018ff077219 */ /* 0x000fca0000011607 */
[----:B------:R-:W2:Y:S01]  /*53e0*/  LDC R25, c[0x0][0x648] ;  /* 0x00019200ff197b82 */ /* 0x000ea20000000800 */
[-CC-:B---3--:R-:W-:Y:S02]  /*53f0*/  SHF.R.U64 R18, R14, R26.reuse, R7.reuse ;  /* 0x0000001a0e127219 */ /* 0x188fe40000001207 */
[-C--:B------:R-:W-:Y:S02]  /*5400*/  SHF.L.U32 R9, R9, R26.reuse, RZ ;  /* 0x0000001a09097219 */ /* 0x080fe400000006ff */
[-C--:B------:R-:W-:Y:S01]  /*5410*/  SHF.R.U32.HI R7, RZ, R26.reuse, R7 ;  /* 0x0000001aff077219 */ /* 0x080fe20000011607 */
[----:B------:R-:W-:Y:S01]  /*5420*/  IMAD.MOV.U32 R6, RZ, RZ, R18 ;  /* 0x000000ffff067224 */ /* 0x000fe200078e0012 */
[----:B------:R-:W-:Y:S01]  /*5430*/  SHF.L.U32 R24, R11, R26, RZ ;  /* 0x0000001a0b187219 */ /* 0x000fe200000006ff */
[----:B------:R-:W3:Y:S01]  /*5440*/  LDC R27, c[0x0][0x638] ;  /* 0x00018e00ff1b7b82 */ /* 0x000ee20000000800 */
[----:B------:R-:W-:-:S07]  /*5450*/  LOP3.LUT R23, RZ, R9, RZ, 0x33, !PT ;  /* 0x00000009ff177212 */ /* 0x000fce00078e33ff */
[----:B------:R-:W0:Y:S01]  /*5460*/  LDC R30, c[0x0][0x610] ;  /* 0x00018400ff1e7b82 */ /* 0x000e220000000800 */
[----:B----4-:R-:W-:Y:S05]  /*5470*/  @!P0 BRA `(.L_x_101) ;  /* 0x0000000000288947 */ /* 0x010fea0003800000 */
[----:B------:R-:W4:Y:S02]  /*5480*/  LDC R11, c[0x0][0x64c] ;  /* 0x00019300ff0b7b82 */ /* 0x000f240000000800 */
[----:B----4-:R-:W-:-:S05]  /*5490*/  IADD3 R11, P0, R18, R11, RZ ;  /* 0x0000000b120b7210 */ /* 0x010fca0007f1e0ff */
[----:B------:R-:W-:-:S04]  /*54a0*/  IMAD.X R15, RZ, RZ, R7, P0 ;  /* 0x000000ffff0f7224 */ /* 0x000fc800000e0607 */
[----:B------:R-:W-:-:S04]  /*54b0*/  IMAD.WIDE.U32 R6, R15, R28, RZ ;  /* 0x0000001c0f067225 */ /* 0x000fc800078e00ff */
[----:B0-----:R-:W-:-:S04]  /*54c0*/  IMAD.WIDE.U32 R8, P0, R11, R29, R6 ;  /* 0x0000001d0b087225 */ /* 0x001fc80007800006 */
[----:B------:R-:W-:-:S04]  /*54d0*/  IMAD.WIDE.U32 R6, R11, R28, RZ ;  /* 0x0000001c0b067225 */ /* 0x000fc800078e00ff */
[----:B------:R-:W-:Y:S01]  /*54e0*/  IMAD.X R13, RZ, RZ, RZ, P0 ;  /* 0x000000ffff0d7224 */ /* 0x000fe200000e06ff */
[----:B------:R-:W-:Y:S01]  /*54f0*/  IADD3 RZ, P0, R7, R8, RZ ;  /* 0x0000000807ff7210 */ /* 0x000fe20007f1e0ff */
[----:B------:R-:W-:-:S04]  /*5500*/  IMAD.MOV.U32 R12, RZ, RZ, R9 ;  /* 0x000000ffff0c7224 */ /* 0x000fc800078e0009 */
[----:B------:R-:W-:-:S08]  /*5510*/  IMAD.WIDE.U32.X R6, R15, R29, R12, P0 ;  /* 0x0000001d0f067225 */ /* 0x000fd000000e040c */
.L_x_101:
[----:B--2---:R-:W-:Y:S01]  /*5520*/  SHF.R.U64 R6, R6, R25, R7 ;  /* 0x0000001906067219 */ /* 0x004fe20000001207 */
[----:B0-----:R-:W-:Y:S01]  /*5530*/  VIADD R11, R20, 0xffffffff ;  /* 0xffffffff140b7836 */ /* 0x001fe20000000000 */
[----:B------:R-:W-:Y:S01]  /*5540*/  LOP3.LUT R9, R14, R23, RZ, 0xc0, !PT ;  /* 0x000000170e097212 */ /* 0x000fe200078ec0ff */
[----:B------:R-:W-:Y:S02]  /*5550*/  IMAD.MOV R17, RZ, RZ, -R17 ;  /* 0x000000ffff117224 */ /* 0x000fe400078e0a11 */
[----:B------:R-:W-:Y:S02]  /*5560*/  IMAD.MOV R7, RZ, RZ, -R6 ;  /* 0x000000ffff077224 */ /* 0x000fe400078e0a06 */
[----:B------:R-:W-:Y:S01]  /*5570*/  IMAD R24, R24, R6, R9 ;  /* 0x0000000618187224 */ /* 0x000fe200078e0209 */
[----:B------:R-:W-:Y:S01]  /*5580*/  LOP3.LUT R9, R16, R11, RZ, 0xc0, !PT ;  /* 0x0000000b10097212 */ /* 0x000fe200078ec0ff */
[----:B-1----:R-:W-:Y:S02]  /*5590*/  @P4 IMAD R21, R19, R17, R22 ;  /* 0x0000001113154224 */ /* 0x002fe400078e0216 */
[----:B---3--:R-:W-:-:S02]  /*55a0*/  IMAD R6, R7, R27, R18 ;  /* 0x0000001b07067224 */ /* 0x008fc400078e0212 */
[----:B------:R-:W-:Y:S02]  /*55b0*/  IMAD R24, R24, R30, R21 ;  /* 0x0000001e18187224 */ /* 0x000fe400078e0215 */
[----:B------:R-:W-:Y:S02]  /*55c0*/  IMAD R9, R6, R20, R9 ;  /* 0x0000001406097224 */ /* 0x000fe400078e0209 */
[----:B------:R-:W-:-:S03]  /*55d0*/  IMAD.MOV.U32 R7, RZ, RZ, 0x1 ;  /* 0x00000001ff077424 */ /* 0x000fc600078e00ff */
[----:B------:R-:W-:Y:S02]  /*55e0*/  SEL R12, R9, R24, !P4 ;  /* 0x00000018090c7207 */ /* 0x000fe40006000000 */
[----:B------:R-:W-:-:S07]  /*55f0*/  SEL R24, R24, R9, !P4 ;  /* 0x0000000918187207 */ /* 0x000fce0006000000 */
.L_x_99:
[----:B------:R-:W-:Y:S01]  /*5600*/  LOP3.LUT P0, RZ, R7, 0xff, RZ, 0xc0, !PT ;  /* 0x000000ff07ff7812 */ /* 0x000fe2000780c0ff */
[----:B-1234-:R-:W-:-:S12]  /*5610*/  IMAD.MOV.U32 R16, RZ, RZ, R24 ;  /* 0x000000ffff107224 */ /* 0x01efd800078e0018 */
[----:B------:R-:W-:Y:S05]  /*5620*/  @P0 BRA `(.L_x_102) ;  /* 0xffffffbc00580947 */ /* 0x000fea000383ffff */
[----:B------:R-:W-:Y:S05]  /*5630*/  EXIT ;  /* 0x000000000000794d */ /* 0x000fea0003800000 */
.L_x_4:
[----:B0-----:R-:W-:Y:S01]  /*5640*/  ULDC.64 UR4, c[0x0][0x650] ;  /* 0x0001940000047ab9 */ /* 0x001fe20000000a00 */
        /* <DEDUP_REMOVED lines=25> */
.L_x_104:
[-CC-:B------:R-:W-:Y:S01]  /*57e0*/  SHF.R.U64 R16, R14, R18.reuse, R15.reuse ;  /* 0x000000120e107219 */ /* 0x180fe2000000120f */
[----:B------:R-:W0:Y:S01]  /*57f0*/  LDC R22, c[0x0][0x618] ;  /* 0x00018600ff167b82 */ /* 0x000e220000000800 */
[----:B------:R-:W-:Y:S01]  /*5800*/  SHF.R.U32.HI R7, RZ, R18, R15 ;  /* 0x00000012ff077219 */ /* 0x000fe2000001160f */
[----:B------:R-:W-:Y:S01]  /*5810*/  ULDC UR4, c[0x0][0x150] ;  /* 0x0000540000047ab9 */ /* 0x000fe20000000800 */
[----:B------:R-:W-:Y:S01]  /*5820*/  IADD3 R9, P0, RZ, -R16, RZ ;  /* 0x80000010ff097210 */ /* 0x000fe20007f1e0ff */
[----:B------:R-:W-:Y:S01]  /*5830*/  IMAD.MOV.U32 R10, RZ, RZ, R0 ;  /* 0x000000ffff0a7224 */ /* 0x000fe200078e0000 */
[----:B------:R-:W-:Y:S01]  /*5840*/  I2FP.F32.U32 R12, R6 ;  /* 0x00000006000c7245 */ /* 0x000fe20000201000 */
[----:B------:R-:W-:Y:S02]  /*5850*/  IMAD.MOV.U32 R11, RZ, RZ, R5 ;  /* 0x000000ffff0b7224 */ /* 0x000fe400078e0005 */
[----:B------:R-:W1:Y:S01]  /*5860*/  LDC.64 R24, c[0x0][0x640] ;  /* 0x00019000ff187b82 */ /* 0x000e620000000a00 */
[----:B------:R-:W-:-:S02]  /*5870*/  IMAD.X R7, RZ, RZ, ~R7, P0 ;  /* 0x000000ffff077224 */ /* 0x000fc400000e0e07 */
[----:B------:R-:W-:Y:S01]  /*5880*/  FMUL R13, R12, UR4 ;  /* 0x000000040c0d7c20 */ /* 0x000fe20008400000 */
[----:B------:R-:W-:Y:S01]  /*5890*/  IMAD.WIDE.U32 R10, R9, R20, R10 ;  /* 0x00000014090a7225 */ /* 0x000fe200078e000a */
[----:B------:R-:W-:-:S03]  /*58a0*/  ULDC UR4, c[0x0][0x154] ;  /* 0x0000550000047ab9 */ /* 0x000fc60000000800 */
[----:B------:R-:W-:Y:S01]  /*58b0*/  IMAD R12, R7, R20, RZ ;  /* 0x00000014070c7224 */ /* 0x000fe200078e02ff */
[----:B------:R-:W2:Y:S01]  /*58c0*/  LDC R15, c[0x0][0x144] ;  /* 0x00005100ff0f7b82 */ /* 0x000ea20000000800 */
[----:B------:R-:W3:Y:S02]  /*58d0*/  F2I.U32.TRUNC.NTZ R13, R13 ;  /* 0x0000000d000d7305 */ /* 0x000ee4000020f000 */
[----:B------:R-:W-:Y:S02]  /*58e0*/  IMAD R7, R9, R21, R12 ;  /* 0x0000001509077224 */ /* 0x000fe400078e020c */
[----:B------:R-:W-:Y:S02]  /*58f0*/  IMAD.MOV.U32 R12, RZ, RZ, 0x1 ;  /* 0x00000001ff0c7424 */ /* 0x000fe400078e00ff */
[----:B------:R-:W-:Y:S01]  /*5900*/  IMAD.IADD R7, R11, 0x1, R7 ;  /* 0x000000010b077824 */ /* 0x000fe200078e0207 */
[----:B------:R-:W4:Y:S04]  /*5910*/  LDC R18, c[0x0][0x608] ;  /* 0x00018200ff127b82 */ /* 0x000f280000000800 */
[----:B0-----:R-:W-:-:S02]  /*5920*/  SHF.R.U64 R14, R10, R22, R7 ;  /* 0x000000160a0e7219 */ /* 0x001fc40000001207 */
[----:B------:R-:W-:Y:S02]  /*5930*/  I2FP.F32.U32 R10, R8 ;  /* 0x00000008000a7245 */ /* 0x000fe40000201000 */
[----:B------:R-:W0:Y:S01]  /*5940*/  LDC R23, c[0x0][0x658] ;  /* 0x00019600ff177b82 */ /* 0x000e220000000800 */
[----:B-1----:R-:W-:Y:S01]  /*5950*/  ISETP.NE.U32.AND P0, PT, R24, RZ, PT ;  /* 0x000000ff1800720c */ /* 0x002fe20003f05070 */
[----:B---3--:R-:W-:Y:S01]  /*5960*/  IMAD.MOV R9, RZ, RZ, -R13 ;  /* 0x000000ffff097224 */ /* 0x008fe200078e0a0d */
[----:B------:R-:W-:Y:S01]  /*5970*/  SHF.R.U32.HI R7, RZ, R22, R7 ;  /* 0x00000016ff077219 */ /* 0x000fe20000011607 */
[----:B------:R-:W-:Y:S01]  /*5980*/  FMUL R10, R10, UR4 ;  /* 0x000000040a0a7c20 */ /* 0x000fe20008400000 */
[----:B------:R-:W-:-:S03]  /*5990*/  ISETP.NE.AND.EX P0, PT, R25, RZ, PT, P0 ;  /* 0x000000ff1900720c */ /* 0x000fc60003f05300 */
[----:B------:R-:W1:Y:S01]  /*59a0*/  LDC R21, c[0x0][0x148] ;  /* 0x00005200ff157b82 */ /* 0x000e620000000800 */
[----:B--2---:R-:W-:Y:S01]  /*59b0*/  IMAD R22, R15, R9, R6 ;  /* 0x000000090f167224 */ /* 0x004fe200078e0206 */
[----:B------:R2:W3:Y:S06]  /*59c0*/  F2I.U32.TRUNC.NTZ R19, R10 ;  /* 0x0000000a00137305 */ /* 0x0004ec000020f000 */
[----:B------:R-:W1:Y:S01]  /*59d0*/  LDC R20, c[0x0][0x600] ;  /* 0x00018000ff147b82 */ /* 0x000e620000000800 */
[-CC-:B----4-:R-:W-:Y:S02]  /*59e0*/  SHF.R.U64 R17, R14, R18.reuse, R7.reuse ;  /* 0x000000120e117219 */ /* 0x190fe40000001207 */
[----:B------:R-:W-:Y:S01]  /*59f0*/  SHF.R.U32.HI R6, RZ, R18, R7 ;  /* 0x00000012ff067219 */ /* 0x000fe20000011607 */
[----:B------:R-:W-:-:S04]  /*5a00*/  IMAD.MOV.U32 R18, RZ, RZ, -0x1 ;  /* 0xffffffffff127424 */ /* 0x000fc800078e00ff */
[----:B------:R-:W4:Y:S01]  /*5a10*/  LDC R26, c[0x0][0x648] ;  /* 0x00019200ff1a7b82 */ /* 0x000f220000000800 */
[-C--:B0-----:R-:W-:Y:S02]  /*5a20*/  SHF.L.U32 R9, R18, R23.reuse, RZ ;  /* 0x0000001712097219 */ /* 0x081fe400000006ff */
[-CC-:B------:R-:W-:Y:S02]  /*5a30*/  SHF.R.U64 R18, R17, R23.reuse, R6.reuse ;  /* 0x0000001711127219 */ /* 0x180fe40000001206 */
[-C--:B------:R-:W-:Y:S02]  /*5a40*/  SHF.R.U32.HI R7, RZ, R23.reuse, R6 ;  /* 0x00000017ff077219 */ /* 0x080fe40000011606 */
[----:B------:R-:W-:Y:S01]  /*5a50*/  SHF.L.U32 R23, R12, R23, RZ ;  /* 0x000000170c177219 */ /* 0x000fe200000006ff */
[----:B------:R-:W0:Y:S01]  /*5a60*/  LDC R27, c[0x0][0x638] ;  /* 0x00018e00ff1b7b82 */ /* 0x000e220000000800 */
[----:B------:R-:W-:Y:S01]  /*5a70*/  LOP3.LUT R28, RZ, R9, RZ, 0x33, !PT ;  /* 0x00000009ff1c7212 */ /* 0x000fe200078e33ff */
[----:B------:R-:W-:-:S06]  /*5a80*/  IMAD.MOV.U32 R6, RZ, RZ, R18 ;  /* 0x000000ffff067224 */ /* 0x000fcc00078e0012 */
[----:B------:R-:W0:Y:S01]  /*5a90*/  LDC R29, c[0x0][0x610] ;  /* 0x00018400ff1d7b82 */ /* 0x000e220000000800 */
[----:B--23--:R-:W-:Y:S05]  /*5aa0*/  @!P0 BRA `(.L_x_105) ;  /* 0x0000000000288947 */ /* 0x00cfea0003800000 */
[----:B------:R-:W2:Y:S02]  /*5ab0*/  LDC R9, c[0x0][0x64c] ;  /* 0x00019300ff097b82 */ /* 0x000ea40000000800 */
[----:B--2---:R-:W-:-:S05]  /*5ac0*/  IADD3 R9, P0, R18, R9, RZ ;  /* 0x0000000912097210 */ /* 0x004fca0007f1e0ff */
        /* <DEDUP_REMOVED lines=8> */
.L_x_105:
[----:B----4-:R-:W-:Y:S01]  /*5b50*/  SHF.R.U64 R7, R6, R26, R7 ;  /* 0x0000001a06077219 */ /* 0x010fe20000001207 */
[----:B-1----:R-:W-:Y:S01]  /*5b60*/  VIADD R11, R20, 0xffffffff ;  /* 0xffffffff140b7836 */ /* 0x002fe20000000000 */
[----:B------:R-:W-:Y:S01]  /*5b70*/  LOP3.LUT R6, R17, R28, RZ, 0xc0, !PT ;  /* 0x0000001c11067212 */ /* 0x000fe200078ec0ff */
[----:B------:R-:W-:Y:S02]  /*5b80*/  IMAD.MOV R19, RZ, RZ, -R19 ;  /* 0x000000ffff137224 */ /* 0x000fe400078e0a13 */
[----:B------:R-:W-:Y:S01]  /*5b90*/  IMAD.MOV R9, RZ, RZ, -R7 ;  /* 0x000000ffff097224 */ /* 0x000fe200078e0a07 */
[----:B------:R-:W-:Y:S01]  /*5ba0*/  LOP3.LUT R11, R14, R11, RZ, 0xc0, !PT ;  /* 0x0000000b0e0b7212 */ /* 0x000fe200078ec0ff */
[----:B------:R-:W-:Y:S02]  /*5bb0*/  @P4 IMAD R22, R21, R19, R8 ;  /* 0x0000001315164224 */ /* 0x000fe400078e0208 */
[----:B------:R-:W-:Y:S02]  /*5bc0*/  IMAD R7, R23, R7, R6 ;  /* 0x0000000717077224 */ /* 0x000fe400078e0206 */
[----:B0-----:R-:W-:-:S02]  /*5bd0*/  IMAD R6, R9, R27, R18 ;  /* 0x0000001b09067224 */ /* 0x001fc400078e0212 */
[----:B------:R-:W-:Y:S02]  /*5be0*/  IMAD R14, R7, R29, R22 ;  /* 0x0000001d070e7224 */ /* 0x000fe400078e0216 */
[----:B------:R-:W-:Y:S02]  /*5bf0*/  IMAD R7, R6, R20, R11 ;  /* 0x0000001406077224 */ /* 0x000fe400078e020b */
[----:B------:R-:W-:Y:S02]  /*5c00*/  IMAD.MOV.U32 R10, RZ, RZ, 0x1 ;  /* 0x00000001ff0a7424 */ /* 0x000fe400078e00ff */
[----:B------:R-:W-:Y:S01]  /*5c10*/  IMAD.MOV.U32 R9, RZ, RZ, R16 ;  /* 0x000000ffff097224 */ /* 0x000fe200078e0010 */
[----:B------:R-:W-:Y:S02]  /*5c20*/  SEL R17, R7, R14, !P4 ;  /* 0x0000000e07117207 */ /* 0x000fe40006000000 */
[----:B------:R-:W-:-:S07]  /*5c30*/  SEL R14, R14, R7, !P4 ;  /* 0x000000070e0e7207 */ /* 0x000fce0006000000 */
.L_x_103:
[----:B------:R-:W-:-:S08]  /*5c40*/  NOP ;  /* 0x0000000000007918 */ /* 0x000fd00000000000 */
[----:B------:R-:W0:-:S00]  /*5c50*/  USETMAXREG.DEALLOC.CTAPOOL 0x28 ;  /* 0x00000028000079c8 */ /* 0x000e0000080e0500 */
[----:B0-----:R-:W-:-:S13]  /*5c60*/  ISETP.NE.AND P0, PT, R3, RZ, PT ;  /* 0x000000ff0300720c */ /* 0x001fda0003f05270 */
[----:B------:R-:W-:Y:S05]  /*5c70*/  @P0 EXIT ;  /* 0x000000000000094d */ /* 0x000fea0003800000 */
[----:B------:R-:W-:Y:S01]  /*5c80*/  LOP3.LUT P0, RZ, R10, 0xff, RZ, 0xc0, !PT ;  /* 0x000000ff0aff7812 */ /* 0x000fe2000780c0ff */
[----:B------:R-:W-:Y:S02]  /*5c90*/  IMAD.MOV.U32 R10, RZ, RZ, 0x1 ;  /* 0x00000001ff0a7424 */ /* 0x000fe400078e00ff */
[----:B------:R-:W-:-:S10]  /*5ca0*/  IMAD.MOV.U32 R13, RZ, RZ, RZ ;  /* 0x000000ffff0d7224 */ /* 0x000fd400078e00ff */
[----:B------:R-:W-:Y:S05]  /*5cb0*/  @!P0 BRA `(.L_x_106) ;  /* 0x0000000c00408947 */ /* 0x000fea0003800000 */
[----:B------:R-:W0:Y:S01]  /*5cc0*/  LDC R3, c[0x0][0x28c] ;  /* 0x0000a300ff037b82 */ /* 0x000e220000000800 */
[----:B------:R-:W-:Y:S01]  /*5cd0*/  ULDC UR5, c[0x0][0x600] ;  /* 0x0001800000057ab9 */ /* 0x000fe20000000800 */
[----:B------:R-:W-:Y:S01]  /*5ce0*/  ULDC UR4, c[0x0][0xc] ;  /* 0x0000030000047ab9 */ /* 0x000fe20000000800 */
[----:B------:R-:W-:Y:S01]  /*5cf0*/  UIADD3 UR16, UR5, -0x1, URZ ;  /* 0xffffffff05107890 */ /* 0x000fe2000fffe03f */
[C---:B------:R-:W-:Y:S01]  /*5d00*/  LOP3.LUT P2, RZ, R2.reuse, 0x7f, RZ, 0xc0, !PT ;  /* 0x0000007f02ff7812 */ /* 0x040fe2000784c0ff */
[----:B------:R-:W-:Y:S01]  /*5d10*/  ULDC UR6, c[0x0][0x658] ;  /* 0x0001960000067ab9 */ /* 0x000fe20000000800 */
[----:B------:R-:W-:Y:S01]  /*5d20*/  ULDC UR5, c[0x0][0x10] ;  /* 0x0000040000057ab9 */ /* 0x000fe20000000800 */
[----:B------:R-:W-:Y:S01]  /*5d30*/  UMOV UR7, 0xffffffff ;  /* 0xffffffff00077882 */ /* 0x000fe20000000000 */
[----:B------:R-:W-:Y:S01]  /*5d40*/  UMOV UR8, 0x1 ;  /* 0x0000000100087882 */ /* 0x000fe20000000000 */
[----:B------:R-:W-:Y:S01]  /*5d50*/  UIMAD.WIDE.U32 UR4, UR4, UR5, URZ ;  /* 0x00000005040472a5 */ /* 0x000fe2000f8e003f */
[----:B------:R-:W-:Y:S01]  /*5d60*/  LOP3.LUT P0, RZ, R2, 0x1f, RZ, 0xc0, !PT ;  /* 0x0000001f02ff7812 */ /* 0x000fe2000780c0ff */
[----:B------:R-:W-:Y:S01]  /*5d70*/  USHF.L.U32 UR7, UR7, UR6, URZ ;  /* 0x0000000607077299 */ /* 0x000fe2000800063f */
[----:B------:R-:W-:Y:S01]  /*5d80*/  BSSY B0, `(.L_x_106) ;  /* 0x00000c3000007945 */ /* 0x000fe20003800000 */
[----:B------:R-:W-:Y:S01]  /*5d90*/  USHF.L.U32 UR18, UR8, UR6, URZ ;  /* 0x0000000608127299 */ /* 0x000fe2000800063f */
[----:B------:R-:W-:Y:S01]  /*5da0*/  IMAD.MOV.U32 R15, RZ, RZ, 0x1 ;  /* 0x00000001ff0f7424 */ /* 0x000fe200078e00ff */
[----:B------:R-:W-:Y:S01]  /*5db0*/  LOP3.LUT R16, R4, 0x2, RZ, 0xfc, !PT ;  /* 0x0000000204107812 */ /* 0x000fe200078efcff */
[----:B------:R-:W-:Y:S01]  /*5dc0*/  ULDC UR6, c[0x0][0x14] ;  /* 0x0000050000067ab9 */ /* 0x000fe20000000800 */
[----:B------:R-:W-:Y:S01]  /*5dd0*/  PLOP3.LUT P0, PT, P0, P2, PT, 0x8a, 0x0 ;  /* 0x000000000000781c */ /* 0x000fe20000705172 */
[----:B------:R-:W-:Y:S01]  /*5de0*/  UIMAD.WIDE.U32 UR20, UR4, UR6, URZ ;  /* 0x00000006041472a5 */ /* 0x000fe2000f8e003f */
[----:B------:R-:W-:Y:S01]  /*5df0*/  IMAD.MOV.U32 R10, RZ, RZ, 0x1 ;  /* 0x00000001ff0a7424 */ /* 0x000fe200078e00ff */
[----:B------:R-:W-:Y:S01]  /*5e00*/  UIMAD UR13, UR5, UR6, URZ ;  /* 0x00000006050d72a4 */ /* 0x000fe2000f8e023f */
[----:B------:R-:W-:Y:S01]  /*5e10*/  IMAD.MOV.U32 R13, RZ, RZ, RZ ;  /* 0x000000ffff0d7224 */ /* 0x000fe200078e00ff */
[----:B------:R-:W-:Y:S01]  /*5e20*/  ULOP3.LUT UR17, URZ, UR7, URZ, 0x33, !UPT ;  /* 0x000000073f117292 */ /* 0x000fe2000f8e333f */
[----:B0-----:R-:W-:Y:S01]  /*5e30*/  VIADD R3, R3, 0x1f ;  /* 0x0000001f03037836 */ /* 0x001fe20000000000 */
[----:B------:R-:W-:Y:S01]  /*5e40*/  UIADD3 UR13, UR21, UR13, URZ ;  /* 0x0000000d150d7290 */ /* 0x000fe2000fffe03f */
[----:B------:R-:W-:-:S03]  /*5e50*/  ULDC.64 UR22, c[0x0][0x198] ;  /* 0x0000660000167ab9 */ /* 0x000fc60000000a00 */
[----:B------:R-:W-:-:S04]  /*5e60*/  SHF.R.S32.HI R6, RZ, 0x1f, R3 ;  /* 0x0000001fff067819 */ /* 0x000fc80000011403 */
[----:B------:R-:W-:-:S04]  /*5e70*/  LEA.HI R6, R6, R3, RZ, 0x5 ;  /* 0x0000000306067211 */ /* 0x000fc800078f28ff */
[----:B------:R-:W-:-:S05]  /*5e80*/  SHF.R.S32.HI R12, RZ, 0x5, R6 ;  /* 0x00000005ff0c7819 */ /* 0x000fca0000011406 */
[----:B------:R-:W-:-:S07]  /*5e90*/  VIADD R11, R12, 0x1 ;  /* 0x000000010c0b7836 */ /* 0x000fce0000000000 */
.L_x_118:
[----:B------:R-:W-:-:S03]  /*5ea0*/  UMOV UR4, 0xffffffff ;  /* 0xffffffff00047882 */ /* 0x000fc60000000000 */
[----:B------:R-:W-:Y:S05]  /*5eb0*/  BRA.DIV UR4, `(.L_x_107) ;  /* 0x0000002204547947 */ /* 0x000fea000b800000 */
[----:B------:R-:W-:-:S13]  /*5ec0*/  ELECT P1, URZ, PT ;  /* 0x00000000003f782f */ /* 0x000fda0003820000 */
.L_x_162:
[----:B------:R-:W0:Y:S01]  /*5ed0*/  LDC R2, c[0x0][0x28c] ;  /* 0x0000a300ff027b82 */ /* 0x000e220000000800 */
[----:B------:R-:W-:Y:S01]  /*5ee0*/  BSSY B1, `(.L_x_108) ;  /* 0x0000037000017945 */ /* 0x000fe20003800000 */
[----:B0-----:R-:W-:-:S13]  /*5ef0*/  ISETP.LT.OR P1, PT, R2, 0x1, !P1 ;  /* 0x000000010200780c */ /* 0x001fda0004f21670 */
[----:B------:R-:W-:Y:S05]  /*5f00*/  @P1 BRA `(.L_x_109) ;  /* 0x0000000000d01947 */ /* 0x000fea0003800000 */
[----:B------:R-:W-:Y:S02]  /*5f10*/  IMAD.SHL.U32 R17, R17, 0x40, RZ ;  /* 0x0000004011117824 */ /* 0x000fe400078e00ff */
[----:B------:R-:W-:Y:S02]  /*5f20*/  IMAD.SHL.U32 R14, R14, 0x80, RZ ;  /* 0x000000800e0e7824 */ /* 0x000fe400078e00ff */
[----:B------:R-:W-:Y:S02]  /*5f30*/  IMAD.MOV.U32 R20, RZ, RZ, RZ ;  /* 0x000000ffff147224 */ /* 0x000fe400078e00ff */
[----:B------:R-:W-:Y:S02]  /*5f40*/  IMAD.MOV.U32 R2, RZ, RZ, R11 ;  /* 0x000000ffff027224 */ /* 0x000fe400078e000b */
[----:B------:R-:W-:Y:S02]  /*5f50*/  IMAD.MOV.U32 R3, RZ, RZ, R10 ;  /* 0x000000ffff037224 */ /* 0x000fe400078e000a */
[----:B------:R-:W-:-:S07]  /*5f60*/  IMAD.MOV.U32 R6, RZ, RZ, R13 ;  /* 0x000000ffff067224 */ /* 0x000fce00078e000d */
.L_x_113:
[----:B------:R-:W0:Y:S01]  /*5f70*/  S2R R8, SR_CgaCtaId ;  /* 0x0000000000087919 */ /* 0x000e220000008800 */
[----:B------:R-:W-:-:S04]  /*5f80*/  MOV R7, 0x400 ;  /* 0x0000040000077802 */ /* 0x000fc80000000f00 */
[----:B0-----:R-:W-:Y:S02]  /*5f90*/  LEA R19, R8, R7, 0x18 ;  /* 0x0000000708137211 */ /* 0x001fe400078ec0ff */
[----:B------:R-:W-:Y:S01]  /*5fa0*/  SHF.L.U32 R7, R3, 0x1f, RZ ;  /* 0x0000001f03077819 */ /* 0x000fe200000006ff */
[----:B------:R-:W0:Y:S02]  /*5fb0*/  @!P2 LDC R8, c[0x0][0x500] ;  /* 0x00014000ff08ab82 */ /* 0x000e240000000800 */
[----:B------:R-:W-:-:S04]  /*5fc0*/  IMAD R18, R6, 0x8, R19 ;  /* 0x0000000806127824 */ /* 0x000fc800078e0213 */
[----:B------:R-:W1:Y:S02]  /*5fd0*/  SYNCS.PHASECHK.TRANS64.TRYWAIT P1, [R18+URZ+0x128], R7 ;  /* 0x00012807120075a7 */ /* 0x000e64000802017f */
[----:B-1----:R-:W-:Y:S05]  /*5fe0*/  @!P1 BRA `(.L_x_110) ;  /* 0x0000002000289947 */ /* 0x002fea0003800000 */
.L_x_163:
[----:B-1----:R-:W-:Y:S01]  /*5ff0*/  PRMT R7, R16, 0x9910, RZ ;  /* 0x0000991010077816 */ /* 0x002fe200000000ff */
[----:B0-----:R0:W-:Y:S03]  /*6000*/  @!P2 SYNCS.ARRIVE.TRANS64 RZ, [R18+URZ], R8 ;  /* 0x0000000812ffa9a7 */ /* 0x0011e6000800003f */
[----:B------:R-:W-:-:S13]  /*6010*/  ISETP.NE.AND P1, PT, R7, 0x2, PT ;  /* 0x000000020700780c */ /* 0x000fda0003f25270 */
[----:B0-----:R-:W-:Y:S05]  /*6020*/  @P1 BRA `(.L_x_111) ;  /* 0x0000000000041947 */ /* 0x001fea0003800000 */
[----:B------:R-:W-:Y:S01]  /*6030*/  BPT.TRAP 0x1 ;  /* 0x000000040000795c */ /* 0x000fe20000300000 */
.L_x_111:
[----:B------:R-:W-:Y:S05]  /*6040*/  @P0 BRA `(.L_x_112) ;  /* 0x0000000000040947 */ /* 0x000fea0003800000 */
[----:B------:R-:W-:Y:S01]  /*6050*/  BPT.TRAP 0x1 ;  /* 0x000000040000795c */ /* 0x000fe20000300000 */
.L_x_112:
[--C-:B------:R-:W-:Y:S01]  /*6060*/  IMAD R7, R6, 0x1000, R19.reuse ;  /* 0x0000100006077824 */ /* 0x100fe200078e0213 */
[----:B------:R-:W-:Y:S01]  /*6070*/  R2UR UR9, R18 ;  /* 0x00000000120972ca */ /* 0x000fe200000e0000 */
[----:B------:R-:W-:Y:S01]  /*6080*/  IMAD R19, R6, 0x800, R19 ;  /* 0x0000080006137824 */ /* 0x000fe200078e0213 */
[----:B------:R-:W-:Y:S01]  /*6090*/  UIADD3 UR4, UP0, UR22, 0xf0, URZ ;  /* 0x000000f016047890 */ /* 0x000fe2000ff1e03f */
[----:B------:R-:W-:Y:S01]  /*60a0*/  VIADD R2, R2, 0xffffffff ;  /* 0xffffffff02027836 */ /* 0x000fe20000000000 */
[----:B------:R-:W-:Y:S01]  /*60b0*/  R2UR UR5, R7 ;  /* 0x00000000070572ca */ /* 0x000fe200000e0000 */
[----:B------:R-:W-:Y:S01]  /*60c0*/  UIADD3 UR24, UP1, UR22, 0x1f0, URZ ;  /* 0x000001f016187890 */ /* 0x000fe2000ff3e03f */
[----:B------:R-:W-:Y:S01]  /*60d0*/  R2UR UR8, R19 ;  /* 0x00000000130872ca */ /* 0x000fe200000e0000 */
[----:B------:R-:W-:Y:S01]  /*60e0*/  VIADD R6, R6, 0x1 ;  /* 0x0000000106067836 */ /* 0x000fe20000000000 */
[----:B------:R-:W-:Y:S01]  /*60f0*/  R2UR UR11, R14 ;  /* 0x000000000e0b72ca */ /* 0x000fe200000e0000 */
[----:B------:R-:W-:Y:S01]  /*6100*/  UIADD3.X UR25, URZ, UR23, URZ, UP1, !UPT ;  /* 0x000000173f197290 */ /* 0x000fe20008ffe43f */
[C---:B------:R-:W-:Y:S01]  /*6110*/  R2UR UR10, R20.reuse ;  /* 0x00000000140a72ca */ /* 0x040fe200000e0000 */
[----:B------:R-:W-:Y:S01]  /*6120*/  UMOV UR6, 0x0 ;  /* 0x0000000000067882 */ /* 0x000fe20000000000 */
[----:B------:R-:W-:Y:S01]  /*6130*/  R2UR UR12, R9 ;  /* 0x00000000090c72ca */ /* 0x000fe200000e0000 */
[----:B------:R-:W-:Y:S01]  /*6140*/  UMOV UR7, 0x10000000 ;  /* 0x1000000000077882 */ /* 0x000fe20000000000 */
[----:B------:R-:W-:Y:S01]  /*6150*/  R2UR UR19, R17 ;  /* 0x00000000111372ca */ /* 0x000fe200000e0000 */
[----:B------:R-:W-:Y:S01]  /*6160*/  VIADD R20, R20, 0x20 ;  /* 0x0000002014147836 */ /* 0x000fe20000000000 */
[----:B------:R-:W-:Y:S01]  /*6170*/  ISETP.GT.AND P3, PT, R2, 0x1, PT ;  /* 0x000000010200780c */ /* 0x000fe20003f64270 */
[----:B------:R-:W-:Y:S01]  /*6180*/  UIADD3 UR14, UR5, 0x300, URZ ;  /* 0x00000300050e7890 */ /* 0x000fe2000fffe03f */
[----:B------:R-:W-:Y:S01]  /*6190*/  ISETP.NE.AND P1, PT, R6, 0x25, PT ;  /* 0x000000250600780c */ /* 0x000fe20003f25270 */
[----:B------:R-:W-:-:S02]  /*61a0*/  UIADD3.X UR5, URZ, UR23, URZ, UP0, !UPT ;  /* 0x000000173f057290 */ /* 0x000fc400087fe43f */
[----:B------:R-:W-:Y:S01]  /*61b0*/  UIADD3 UR15, UR8, 0x25300, URZ ;  /* 0x00025300080f7890 */ /* 0x000fe2000fffe03f */
[----:B------:R-:W-:Y:S02]  /*61c0*/  SEL R8, RZ, 0x1, P1 ;  /* 0x00000001ff087807 */ /* 0x000fe40000800000 */
[----:B------:R-:W-:Y:S01]  /*61d0*/  UMOV UR8, UR14 ;  /* 0x0000000e00087c82 */ /* 0x000fe20008000000 */
[----:B------:R-:W-:Y:S02]  /*61e0*/  SEL R6, R6, RZ, P1 ;  /* 0x000000ff06067207 */ /* 0x000fe40000800000 */
[----:B------:R-:W-:Y:S01]  /*61f0*/  LOP3.LUT R3, R3, R8, RZ, 0x3c, !PT ;  /* 0x0000000803037212 */ /* 0x000fe200078e3cff */
[----:B------:R0:W-:Y:S02]  /*6200*/  UTMALDG.3D [UR8], [UR4], desc[UR6] ;  /* 0x00000608040075b4 */ /* 0x0001e40008011000 */
[----:B0-----:R-:W-:Y:S01]  /*6210*/  UMOV UR8, UR15 ;  /* 0x0000000f00087c82 */ /* 0x001fe20008000000 */
[----:B------:R-:W-:-:S02]  /*6220*/  UMOV UR11, UR19 ;  /* 0x00000013000b7c82 */ /* 0x000fc40008000000 */
[----:B------:R0:W-:Y:S02]  /*6230*/  UTMALDG.3D [UR8], [UR24], desc[UR6] ;  /* 0x00000608180075b4 */ /* 0x0001e40008011000 */
[----:B0-----:R-:W-:Y:S05]  /*6240*/  @P3 BRA `(.L_x_113) ;  /* 0xfffffffc00483947 */ /* 0x001fea000383ffff */
.L_x_109:
[----:B------:R-:W-:Y:S05]  /*6250*/  BSYNC B1 ;  /* 0x0000000000017941 */ /* 0x000fea0003800000 */
.L_x_108:
[----:B------:R-:W-:Y:S01]  /*6260*/  LOP3.LUT P5, RZ, R15, 0xff, RZ, 0xc0, !PT ;  /* 0x000000ff0fff7812 */ /* 0x000fe200078ac0ff */
[C---:B------:R-:W-:Y:S01]  /*6270*/  IMAD.IADD R6, R12.reuse, 0x1, R13 ;  /* 0x000000010c067824 */ /* 0x040fe200078e020d */
[----:B------:R-:W-:Y:S01]  /*6280*/  ULDC.64 UR4, c[0x0][0x650] ;  /* 0x0001940000047ab9 */ /* 0x000fe20000000a00 */
[----:B------:R-:W-:Y:S01]  /*6290*/  ISETP.GE.U32.AND P3, PT, R12, 0x25, PT ;  /* 0x000000250c00780c */ /* 0x000fe20003f66070 */
[----:B------:R-:W-:Y:S01]  /*62a0*/  BSSY B1, `(.L_x_114) ;  /* 0x000006e000017945 */ /* 0x000fe20003800000 */
[C---:B------:R-:W-:Y:S01]  /*62b0*/  IMAD.WIDE.U32 R2, R6.reuse, -0x45306eb3, RZ ;  /* 0xbacf914d06027825 */ /* 0x040fe200078e00ff */
[C---:B------:R-:W-:Y:S02]  /*62c0*/  ISETP.GT.U32.AND P1, PT, R6.reuse, 0x24, PT ;  /* 0x000000240600780c */ /* 0x040fe40003f24070 */
[----:B------:R-:W-:Y:S01]  /*62d0*/  PRMT R15, RZ, 0x7610, R15 ;  /* 0x00007610ff0f7816 */ /* 0x000fe2000000000f */
[----:B------:R-:W-:Y:S01]  /*62e0*/  IMAD.IADD R2, R6, 0x1, -R3 ;  /* 0x0000000106027824 */ /* 0x000fe200078e0a03 */
[----:B------:R-:W-:Y:S01]  /*62f0*/  ISETP.LT.U32.AND P1, PT, R12, 0x25, P1 ;  /* 0x000000250c00780c */ /* 0x000fe20000f21070 */
[----:B------:R-:W-:-:S02]  /*6300*/  IMAD.MOV.U32 R14, RZ, RZ, -0x1 ;  /* 0xffffffffff0e7424 */ /* 0x000fc400078e00ff */
[----:B------:R-:W0:Y:S01]  /*6310*/  @P5 S2R R8, SR_CgaCtaId ;  /* 0x0000000000085919 */ /* 0x000e220000008800 */
[----:B------:R-:W-:Y:S01]  /*6320*/  @P5 MOV R7, 0x400 ;  /* 0x0000040000075802 */ /* 0x000fe20000000f00 */
[----:B------:R-:W-:Y:S01]  /*6330*/  IMAD.MOV.U32 R17, RZ, RZ, -0x1 ;  /* 0xffffffffff117424 */ /* 0x000fe200078e00ff */
[----:B------:R-:W-:Y:S01]  /*6340*/  LEA.HI R2, R2, R3, RZ, 0x1f ;  /* 0x0000000302027211 */ /* 0x000fe200078ff8ff */
[----:B------:R-:W-:-:S03]  /*6350*/  IMAD.MOV.U32 R9, RZ, RZ, -0x1 ;  /* 0xffffffffff097424 */ /* 0x000fc600078e00ff */
[--C-:B------:R-:W-:Y:S02]  /*6360*/  SHF.R.U32.HI R13, RZ, 0x5, R2.reuse ;  /* 0x00000005ff0d7819 */ /* 0x100fe40000011602 */
[----:B------:R-:W-:Y:S02]  /*6370*/  PRMT R2, RZ, 0x7610, R2 ;  /* 0x00007610ff027816 */ /* 0x000fe40000000002 */
[----:B0-----:R-:W-:Y:S02]  /*6380*/  @P5 LEA R8, R8, R7, 0x18 ;  /* 0x0000000708085211 */ /* 0x001fe400078ec0ff */
[----:B------:R-:W-:Y:S02]  /*6390*/  SEL R7, RZ, 0x1, !P1 ;  /* 0x00000001ff077807 */ /* 0x000fe40004800000 */
[----:B------:R-:W-:Y:S01]  /*63a0*/  IADD3 R0, P1, R0, UR20, RZ ;  /* 0x0000001400007c10 */ /* 0x000fe2000ff3e0ff */
[----:B------:R0:W-:Y:S01]  /*63b0*/  @P5 SYNCS.ARRIVE.TRANS64.A1T0 RZ, [R8+URZ+0x268], RZ ;  /* 0x000268ff08ff59a7 */ /* 0x0001e2000810003f */
[----:B------:R-:W-:-:S02]  /*63c0*/  LOP3.LUT R10, R10, R7, RZ, 0x3c, !PT ;  /* 0x000000070a0a7212 */ /* 0x000fc400078e3cff */
[----:B------:R-:W-:Y:S02]  /*63d0*/  IADD3.X R5, R5, UR13, RZ, P1, !PT ;  /* 0x0000000d05057c10 */ /* 0x000fe40008ffe4ff */
[----:B------:R-:W-:Y:S02]  /*63e0*/  ISETP.GE.U32.AND P1, PT, R0, UR4, PT ;  /* 0x0000000400007c0c */ /* 0x000fe4000bf26070 */
[----:B------:R-:W-:Y:S01]  /*63f0*/  @P3 LOP3.LUT R10, R10, 0x1, R13, 0x78, !PT ;  /* 0x000000010a0a3812 */ /* 0x000fe200078e780d */
[----:B------:R-:W-:Y:S01]  /*6400*/  IMAD R13, R13, -0x25, R6 ;  /* 0xffffffdb0d0d7824 */ /* 0x000fe200078e0206 */
[----:B------:R-:W-:-:S13]  /*6410*/  ISETP.GE.U32.AND.EX P1, PT, R5, UR5, PT, P1 ;  /* 0x0000000505007c0c */ /* 0x000fda000bf26110 */
[----:B0-----:R-:W-:Y:S05]  /*6420*/  @P1 BRA `(.L_x_115) ;  /* 0x0000000400541947 */ /* 0x001fea0003800000 */
[----:B------:R-:W-:Y:S01]  /*6430*/  ULDC.64 UR4, c[0x0][0x628] ;  /* 0x00018a0000047ab9 */ /* 0x000fe20000000a00 */
[----:B------:R-:W0:Y:S01]  /*6440*/  S2R R17, SR_CTAID.X ;  /* 0x0000000000117919 */ /* 0x000e220000002500 */
[----:B------:R-:W-:Y:S01]  /*6450*/  ISETP.NE.U32.AND P1, PT, RZ, UR4, PT ;  /* 0x00000004ff007c0c */ /* 0x000fe2000bf25070 */
[----:B------:R-:W-:Y:S01]  /*6460*/  ULDC UR7, c[0x0][0x630] ;  /* 0x00018c0000077ab9 */ /* 0x000fe20000000800 */
[----:B------:R-:W-:Y:S01]  /*6470*/  IMAD.MOV.U32 R2, RZ, RZ, R0 ;  /* 0x000000ffff027224 */ /* 0x000fe200078e0000 */
[----:B------:R-:W1:Y:S01]  /*6480*/  S2R R14, SR_CTAID.Y ;  /* 0x00000000000e7919 */ /* 0x000e620000002600 */
[----:B------:R-:W-:Y:S01]  /*6490*/  ISETP.NE.AND.EX P1, PT, RZ, UR5, PT, P1 ;  /* 0x00000005ff007c0c */ /* 0x000fe2000bf25310 */
[----:B------:R-:W-:-:S12]  /*64a0*/  IMAD.MOV.U32 R3, RZ, RZ, R5 ;  /* 0x000000ffff037224 */ /* 0x000fd800078e0005 */
[----:B------:R-:W-:Y:S05]  /*64b0*/  @!P1 BRA `(.L_x_116) ;  /* 0x0000000000289947 */ /* 0x000fea0003800000 */
[----:B------:R-:W-:Y:S02]  /*64c0*/  ULDC UR6, c[0x0][0x634] ;  /* 0x00018d0000067ab9 */ /* 0x000fe40000000800 */
[----:B------:R-:W-:-:S05]  /*64d0*/  IADD3 R9, P1, R0, UR6, RZ ;  /* 0x0000000600097c10 */ /* 0x000fca000ff3e0ff */
[----:B------:R-:W-:-:S04]  /*64e0*/  IMAD.X R19, RZ, RZ, R5, P1 ;  /* 0x000000ffff137224 */ /* 0x000fc800008e0605 */
[----:B------:R-:W-:-:S04]  /*64f0*/  IMAD.WIDE.U32 R6, R19, UR4, RZ ;  /* 0x0000000413067c25 */ /* 0x000fc8000f8e00ff */
[----:B------:R-:W-:-:S04]  /*6500*/  IMAD.WIDE.U32 R6, P1, R9, UR5, R6 ;  /* 0x0000000509067c25 */ /* 0x000fc8000f820006 */
[----:B------:R-:W-:-:S04]  /*6510*/  IMAD.WIDE.U32 R8, R9, UR4, RZ ;  /* 0x0000000409087c25 */ /* 0x000fc8000f8e00ff */
[----:B------:R-:W-:Y:S01]  /*6520*/  IMAD.X R3, RZ, RZ, RZ, P1 ;  /* 0x000000ffff037224 */ /* 0x000fe200008e06ff */
[----:B------:R-:W-:Y:S01]  /*6530*/  IADD3 RZ, P1, R9, R6, RZ ;  /* 0x0000000609ff7210 */ /* 0x000fe20007f3e0ff */
[----:B------:R-:W-:-:S04]  /*6540*/  IMAD.MOV.U32 R2, RZ, RZ, R7 ;  /* 0x000000ffff027224 */ /* 0x000fc800078e0007 */
[----:B------:R-:W-:-:S08]  /*6550*/  IMAD.WIDE.U32.X R2, R19, UR5, R2, P1 ;  /* 0x0000000513027c25 */ /* 0x000fd000088e0402 */
.L_x_116:
[--C-:B------:R-:W-:Y:S01]  /*6560*/  SHF.R.U64 R8, R2, UR7, R3.reuse ;  /* 0x0000000702087c19 */ /* 0x100fe20008001203 */
[----:B------:R-:W-:Y:S01]  /*6570*/  ULDC.64 UR4, c[0x0][0x620] ;  /* 0x0001880000047ab9 */ /* 0x000fe20000000a00 */
[----:B------:R-:W-:Y:S01]  /*6580*/  SHF.R.U32.HI R2, RZ, UR7, R3 ;  /* 0x00000007ff027c19 */ /* 0x000fe20008011603 */
[----:B------:R-:W-:Y:S01]  /*6590*/  IMAD.MOV.U32 R3, RZ, RZ, R5 ;  /* 0x000000ffff037224 */ /* 0x000fe200078e0005 */
[----:B------:R-:W-:Y:S01]  /*65a0*/  IADD3 R7, P1, RZ, -R8, RZ ;  /* 0x80000008ff077210 */ /* 0x000fe20007f3e0ff */
[----:B------:R-:W2:Y:S01]  /*65b0*/  LDC R22, c[0x0][0x144] ;  /* 0x00005100ff167b82 */ /* 0x000ea20000000800 */
[----:B0-----:R-:W-:Y:S01]  /*65c0*/  I2FP.F32.U32 R9, R17 ;  /* 0x0000001100097245 */ /* 0x001fe20000201000 */
[----:B------:R-:W-:Y:S01]  /*65d0*/  ULDC.64 UR8, c[0x0][0x640] ;  /* 0x0001900000087ab9 */ /* 0x000fe20000000a00 */
[----:B------:R-:W-:Y:S01]  /*65e0*/  ULDC UR6, c[0x0][0x608] ;  /* 0x0001820000067ab9 */ /* 0x000fe20000000800 */
[----:B------:R-:W-:Y:S01]  /*65f0*/  IMAD.X R2, RZ, RZ, ~R2, P1 ;  /* 0x000000ffff027224 */ /* 0x000fe200008e0e02 */
[----:B------:R-:W-:-:S03]  /*6600*/  ISETP.NE.U32.AND P1, PT, RZ, UR8, PT ;  /* 0x00000008ff007c0c */ /* 0x000fc6000bf25070 */
[----:B------:R-:W-:Y:S01]  /*6610*/  IMAD R6, R2, UR4, RZ ;  /* 0x0000000402067c24 */ /* 0x000fe2000f8e02ff */
[----:B------:R-:W0:Y:S01]  /*6620*/  LDC R19, c[0x0][0x148] ;  /* 0x00005200ff137b82 */ /* 0x000e220000000800 */
[----:B------:R-:W-:Y:S01]  /*6630*/  IMAD.MOV.U32 R2, RZ, RZ, R0 ;  /* 0x000000ffff027224 */ /* 0x000fe200078e0000 */
[----:B------:R-:W-:-:S03]  /*6640*/  ISETP.NE.AND.EX P1, PT, RZ, UR9, PT, P1 ;  /* 0x00000009ff007c0c */ /* 0x000fc6000bf25310 */
[----:B------:R-:W-:Y:S01]  /*6650*/  IMAD.WIDE.U32 R2, R7, UR4, R2 ;  /* 0x0000000407027c25 */ /* 0x000fe2000f8e0002 */
[----:B------:R-:W-:-:S03]  /*6660*/  ULDC UR4, c[0x0][0x150] ;  /* 0x0000540000047ab9 */ /* 0x000fc60000000800 */
[----:B------:R-:W-:Y:S02]  /*6670*/  IMAD R7, R7, UR5, R6 ;  /* 0x0000000507077c24 */ /* 0x000fe4000f8e0206 */
[----:B------:R-:W-:Y:S01]  /*6680*/  FMUL R6, R9, UR4 ;  /* 0x0000000409067c20 */ /* 0x000fe20008400000 */
[----:B------:R-:W-:Y:S01]  /*6690*/  ULDC UR4, c[0x0][0x618] ;  /* 0x0001860000047ab9 */ /* 0x000fe20000000800 */
[----:B------:R-:W-:Y:S01]  /*66a0*/  ULDC UR5, c[0x0][0x154] ;  /* 0x0000550000057ab9 */ /* 0x000fe20000000800 */
[----:B------:R-:W-:-:S03]  /*66b0*/  IMAD.IADD R3, R3, 0x1, R7 ;  /* 0x0000000103037824 */ /* 0x000fc600078e0207 */
[----:B------:R-:W3:Y:S02]  /*66c0*/  F2I.U32.TRUNC.NTZ R6, R6 ;  /* 0x0000000600067305 */ /* 0x000ee4000020f000 */
[----:B------:R-:W-:Y:S02]  /*66d0*/  SHF.R.U64 R9, R2, UR4, R3 ;  /* 0x0000000402097c19 */ /* 0x000fe40008001203 */
[----:B-1----:R-:W-:-:S05]  /*66e0*/  I2FP.F32.U32 R2, R14 ;  /* 0x0000000e00027245 */ /* 0x002fca0000201000 */
[----:B------:R-:W-:Y:S01]  /*66f0*/  FMUL R21, R2, UR5 ;  /* 0x0000000502157c20 */ /* 0x000fe20008400000 */
[----:B------:R-:W-:Y:S01]  /*6700*/  SHF.R.U32.HI R2, RZ, UR4, R3 ;  /* 0x00000004ff027c19 */ /* 0x000fe20008011603 */
[----:B------:R-:W-:-:S03]  /*6710*/  ULDC UR4, c[0x0][0x658] ;  /* 0x0001960000047ab9 */ /* 0x000fc60000000800 */
[--C-:B------:R-:W-:Y:S01]  /*6720*/  SHF.R.U64 R20, R9, UR6, R2.reuse ;  /* 0x0000000609147c19 */ /* 0x100fe20008001202 */
[----:B------:R-:W1:Y:S01]  /*6730*/  F2I.U32.TRUNC.NTZ R21, R21 ;  /* 0x0000001500157305 */ /* 0x000e62000020f000 */
[----:B------:R-:W-:Y:S01]  /*6740*/  SHF.R.U32.HI R3, RZ, UR6, R2 ;  /* 0x00000006ff037c19 */ /* 0x000fe20008011602 */
[----:B---3--:R-:W-:-:S03]  /*6750*/  IMAD.MOV R6, RZ, RZ, -R6 ;  /* 0x000000ffff067224 */ /* 0x008fc600078e0a06 */
[----:B------:R-:W-:Y:S01]  /*6760*/  SHF.R.U64 R18, R20, UR4, R3 ;  /* 0x0000000414127c19 */ /* 0x000fe20008001203 */
[----:B--2---:R-:W-:Y:S01]  /*6770*/  IMAD R17, R22, R6, R17 ;  /* 0x0000000616117224 */ /* 0x004fe200078e0211 */
[----:B------:R-:W-:-:S03]  /*6780*/  SHF.R.U32.HI R23, RZ, UR4, R3 ;  /* 0x00000004ff177c19 */ /* 0x000fc60008011603 */
[----:B------:R-:W-:Y:S02]  /*6790*/  IMAD.MOV.U32 R2, RZ, RZ, R18 ;  /* 0x000000ffff027224 */ /* 0x000fe400078e0012 */
[----:B------:R-:W-:Y:S01]  /*67a0*/  IMAD.MOV.U32 R3, RZ, RZ, R23 ;  /* 0x000000ffff037224 */ /* 0x000fe200078e0017 */
[----:B------:R-:W-:Y:S06]  /*67b0*/  @!P1 BRA `(.L_x_117) ;  /* 0x0000000000289947 */ /* 0x000fec0003800000 */
[----:B------:R-:W-:Y:S02]  /*67c0*/  ULDC UR4, c[0x0][0x64c] ;  /* 0x0001930000047ab9 */ /* 0x000fe40000000800 */
[----:B------:R-:W-:-:S05]  /*67d0*/  IADD3 R3, P1, R18, UR4, RZ ;  /* 0x0000000412037c10 */ /* 0x000fca000ff3e0ff */
[----:B------:R-:W-:-:S04]  /*67e0*/  IMAD.X R23, RZ, RZ, R23, P1 ;  /* 0x000000ffff177224 */ /* 0x000fc800008e0617 */
[----:B------:R-:W-:-:S04]  /*67f0*/  IMAD.WIDE.U32 R6, R23, UR8, RZ ;  /* 0x0000000817067c25 */ /* 0x000fc8000f8e00ff */
[----:B------:R-:W-:-:S04]  /*6800*/  IMAD.WIDE.U32 R6, P1, R3, UR9, R6 ;  /* 0x0000000903067c25 */ /* 0x000fc8000f820006 */
[----:B------:R-:W-:-:S04]  /*6810*/  IMAD.WIDE.U32 R2, R3, UR8, RZ ;  /* 0x0000000803027c25 */ /* 0x000fc8000f8e00ff */
[----:B------:R-:W-:Y:S01]  /*6820*/  IMAD.MOV.U32 R2, RZ, RZ, R7 ;  /* 0x000000ffff027224 */ /* 0x000fe200078e0007 */
[----:B------:R-:W-:Y:S01]  /*6830*/  IADD3 RZ, P3, R3, R6, RZ ;  /* 0x0000000603ff7210 */ /* 0x000fe20007f7e0ff */
[----:B------:R-:W-:-:S04]  /*6840*/  IMAD.X R3, RZ, RZ, RZ, P1 ;  /* 0x000000ffff037224 */ /* 0x000fc800008e06ff */
[----:B------:R-:W-:-:S08]  /*6850*/  IMAD.WIDE.U32.X R2, R23, UR9, R2, P3 ;  /* 0x0000000917027c25 */ /* 0x000fd000098e0402 */
.L_x_117:
[----:B------:R-:W-:Y:S01]  /*6860*/  ULDC UR4, c[0x0][0x648] ;  /* 0x0001920000047ab9 */ /* 0x000fe20000000800 */
[----:B-1----:R-:W-:Y:S01]  /*6870*/  IMAD.MOV R21, RZ, RZ, -R21 ;  /* 0x000000ffff157224 */ /* 0x002fe200078e0a15 */
[----:B------:R-:W-:Y:S01]  /*6880*/  SHF.R.U64 R3, R2, UR4, R3 ;  /* 0x0000000402037c19 */ /* 0x000fe20008001203 */
[----:B------:R-:W-:Y:S01]  /*6890*/  ULDC UR4, c[0x0][0x638] ;  /* 0x00018e0000047ab9 */ /* 0x000fe20000000800 */
[----:B------:R-:W-:Y:S01]  /*68a0*/  LOP3.LUT R20, R20, UR17, RZ, 0xc0, !PT ;  /* 0x0000001114147c12 */ /* 0x000fe2000f8ec0ff */
[----:B0-----:R-:W-:Y:S01]  /*68b0*/  @P4 IMAD R17, R19, R21, R14 ;  /* 0x0000001513114224 */ /* 0x001fe200078e020e */
[----:B------:R-:W-:Y:S01]  /*68c0*/  ULDC UR5, c[0x0][0x610] ;  /* 0x0001840000057ab9 */ /* 0x000fe20000000800 */
[----:B------:R-:W-:Y:S02]  /*68d0*/  IMAD.MOV R7, RZ, RZ, -R3 ;  /* 0x000000ffff077224 */ /* 0x000fe400078e0a03 */
[----:B------:R-:W-:Y:S01]  /*68e0*/  IMAD R14, R3, UR18, R20 ;  /* 0x00000012030e7c24 */ /* 0x000fe2000f8e0214 */
[----:B------:R-:W-:Y:S01]  /*68f0*/  LOP3.LUT R3, R9, UR16, RZ, 0xc0, !PT ;  /* 0x0000001009037c12 */ /* 0x000fe2000f8ec0ff */
[----:B------:R-:W-:Y:S01]  /*6900*/  IMAD R18, R7, UR4, R18 ;  /* 0x0000000407127c24 */ /* 0x000fe2000f8e0212 */
[----:B------:R-:W-:Y:S01]  /*6910*/  ULDC UR4, c[0x0][0x600] ;  /* 0x0001800000047ab9 */ /* 0x000fe20000000800 */
[----:B------:R-:W-:-:S02]  /*6920*/  IMAD R14, R14, UR5, R17 ;  /* 0x000000050e0e7c24 */ /* 0x000fc4000f8e0211 */
[----:B------:R-:W-:Y:S02]  /*6930*/  IMAD R3, R18, UR4, R3 ;  /* 0x0000000412037c24 */ /* 0x000fe4000f8e0203 */
[----:B------:R-:W-:Y:S02]  /*6940*/  IMAD.MOV.U32 R2, RZ, RZ, 0x1 ;  /* 0x00000001ff027424 */ /* 0x000fe400078e00ff */
[----:B------:R-:W-:Y:S01]  /*6950*/  IMAD.MOV.U32 R9, RZ, RZ, R8 ;  /* 0x000000ffff097224 */ /* 0x000fe200078e0008 */
[----:B------:R-:W-:Y:S02]  /*6960*/  SEL R17, R3, R14, !P4 ;  /* 0x0000000e03117207 */ /* 0x000fe40006000000 */
[----:B------:R-:W-:-:S07]  /*6970*/  SEL R14, R14, R3, !P4 ;  /* 0x000000030e0e7207 */ /* 0x000fce0006000000 */
.L_x_115:
[----:B------:R-:W-:Y:S05]  /*6980*/  BSYNC B1 ;  /* 0x0000000000017941 */ /* 0x000fea0003800000 */
.L_x_114:
[----:B------:R-:W-:-:S13]  /*6990*/  LOP3.LUT P1, RZ, R2, 0xff, RZ, 0xc0, !PT ;  /* 0x000000ff02ff7812 */ /* 0x000fda000782c0ff */
[----:B------:R-:W-:Y:S05]  /*69a0*/  @P1 BRA `(.L_x_118) ;  /* 0xfffffff4003c1947 */ /* 0x000fea000383ffff */
[----:B------:R-:W-:Y:S05]  /*69b0*/  BSYNC B0 ;  /* 0x0000000000007941 */ /* 0x000fea0003800000 */
.L_x_106:
[----:B------:R-:W-:-:S03]  /*69c0*/  UMOV UR4, 0xffffffff ;  /* 0xffffffff00047882 */ /* 0x000fc60000000000 */
[----:B------:R-:W-:Y:S05]  /*69d0*/  BRA.DIV UR4, `(.L_x_119) ;  /* 0x0000001604c07947 */ /* 0x000fea000b800000 */
[----:B------:R-:W-:-:S13]  /*69e0*/  ELECT P0, URZ, PT ;  /* 0x00000000003f782f */ /* 0x000fda0003800000 */
.L_x_166:
[----:B------:R-:W-:Y:S04]  /*69f0*/  BSSY B0, `(.L_x_120) ;  /* 0x0000154000007945 */ /* 0x000fe80003800000 */
[----:B------:R-:W-:Y:S05]  /*6a00*/  @!P0 BRA `(.L_x_121) ;  /* 0x0000001400488947 */ /* 0x000fea0003800000 */
[----:B------:R-:W-:-:S04]  /*6a10*/  LOP3.LUT R4, R4, 0x2, RZ, 0xfc, !PT ;  /* 0x0000000204047812 */ /* 0x000fc800078efcff */
[----:B------:R-:W-:-:S13]  /*6a20*/  ISETP.NE.AND P0, PT, R4, 0x3, PT ;  /* 0x000000030400780c */ /* 0x000fda0003f05270 */
[----:B------:R-:W-:Y:S05]  /*6a30*/  @!P0 BRA `(.L_x_122) ;  /* 0x0000000000048947 */ /* 0x000fea0003800000 */
[----:B------:R-:W-:Y:S01]  /*6a40*/  BPT.TRAP 0x1 ;  /* 0x000000040000795c */ /* 0x000fe20000300000 */
.L_x_122:
[----:B------:R-:W0:Y:S01]  /*6a50*/  S2R R3, SR_CgaCtaId ;  /* 0x0000000000037919 */ /* 0x000e220000008800 */
[----:B------:R-:W-:Y:S02]  /*6a60*/  MOV R0, 0x400 ;  /* 0x0000040000007802 */ /* 0x000fe40000000f00 */
[----:B------:R-:W-:Y:S02]  /*6a70*/  SHF.L.U32 R2, R10, 0x1f, RZ ;  /* 0x0000001f0a027819 */ /* 0x000fe400000006ff */
[----:B0-----:R-:W-:-:S05]  /*6a80*/  LEA R0, R3, R0, 0x18 ;  /* 0x0000000003007211 */ /* 0x001fca00078ec0ff */
[----:B------:R-:W-:-:S04]  /*6a90*/  VIADD R0, R0, 0x128 ;  /* 0x0000012800007836 */ /* 0x000fc80000000000 */
[C---:B------:R-:W-:Y:S02]  /*6aa0*/  IMAD R5, R13.reuse, 0x8, R0 ;  /* 0x000000080d057824 */ /* 0x040fe400078e0200 */
[----:B------:R-:W-:Y:S02]  /*6ab0*/  VIADD R13, R13, 0x1 ;  /* 0x000000010d0d7836 */ /* 0x000fe40000000000 */
[----:B------:R-:W0:Y:S03]  /*6ac0*/  SYNCS.PHASECHK.TRANS64.TRYWAIT P0, [R5+URZ], R2 ;  /* 0x00000002050075a7 */ /* 0x000e26000800017f */
[----:B------:R-:W-:-:S04]  /*6ad0*/  ISETP.NE.AND P1, PT, R13, 0x25, PT ;  /* 0x000000250d00780c */ /* 0x000fc80003f25270 */
[----:B------:R-:W-:Y:S02]  /*6ae0*/  SEL R3, RZ, 0x1, P1 ;  /* 0x00000001ff037807 */ /* 0x000fe40000800000 */
[----:B------:R-:W-:Y:S02]  /*6af0*/  SEL R13, R13, RZ, P1 ;  /* 0x000000ff0d0d7207 */ /* 0x000fe40000800000 */
[----:B------:R-:W-:-:S03]  /*6b00*/  LOP3.LUT R10, R10, R3, RZ, 0x3c, !PT ;  /* 0x000000030a0a7212 */ /* 0x000fc600078e3cff */
[----:B------:R-:W-:Y:S01]  /*6b10*/  IMAD R7, R13, 0x8, R0 ;  /* 0x000000080d077824 */ /* 0x000fe200078e0200 */
[----:B------:R-:W-:Y:S01]  /*6b20*/  SHF.L.U32 R4, R10, 0x1f, RZ ;  /* 0x0000001f0a047819 */ /* 0x000fe200000006ff */
[----:B0-----:R-:W-:Y:S06]  /*6b30*/  @!P0 BRA `(.L_x_123) ;  /* 0x00000014008c8947 */ /* 0x001fec0003800000 */
.L_x_167:
[----:B------:R-:W1:Y:S01]  /*6b40*/  SYNCS.PHASECHK.TRANS64.TRYWAIT P0, [R7+URZ], R4 ;  /* 0x00000004070075a7 */ /* 0x000e62000800017f */
[----:B0-----:R-:W-:-:S05]  /*6b50*/  VIADD R2, R13, 0x1 ;  /* 0x000000010d027836 */ /* 0x001fca0000000000 */
[----:B------:R-:W-:-:S04]  /*6b60*/  ISETP.NE.AND P1, PT, R2, 0x25, PT ;  /* 0x000000250200780c */ /* 0x000fc80003f25270 */
[----:B------:R-:W-:Y:S02]  /*6b70*/  SEL R3, RZ, 0x1, P1 ;  /* 0x00000001ff037807 */ /* 0x000fe40000800000 */
[----:B------:R-:W-:Y:S02]  /*6b80*/  SEL R9, R2, RZ, P1 ;  /* 0x000000ff02097207 */ /* 0x000fe40000800000 */
[----:B------:R-:W-:-:S03]  /*6b90*/  LOP3.LUT R10, R10, R3, RZ, 0x3c, !PT ;  /* 0x000000030a0a7212 */ /* 0x000fc600078e3cff */
[----:B------:R-:W-:Y:S01]  /*6ba0*/  IMAD R6, R9, 0x8, R0 ;  /* 0x0000000809067824 */ /* 0x000fe200078e0200 */
[----:B------:R-:W-:Y:S01]  /*6bb0*/  SHF.L.U32 R5, R10, 0x1f, RZ ;  /* 0x0000001f0a057819 */ /* 0x000fe200000006ff */
[----:B-1----:R-:W-:Y:S06]  /*6bc0*/  @!P0 BRA `(.L_x_124) ;  /* 0x00000014007c8947 */ /* 0x002fec0003800000 */
.L_x_168:
[----:B------:R-:W1:Y:S01]  /*6bd0*/  SYNCS.PHASECHK.TRANS64.TRYWAIT P0, [R6+URZ], R5 ;  /* 0x00000005060075a7 */ /* 0x000e62000800017f */
[----:B------:R-:W-:-:S05]  /*6be0*/  VIADD R2, R9, 0x1 ;  /* 0x0000000109027836 */ /* 0x000fca0000000000 */
[----:B------:R-:W-:-:S04]  /*6bf0*/  ISETP.NE.AND P1, PT, R2, 0x25, PT ;  /* 0x000000250200780c */ /* 0x000fc80003f25270 */
[----:B------:R-:W-:Y:S02]  /*6c00*/  SEL R3, RZ, 0x1, P1 ;  /* 0x00000001ff037807 */ /* 0x000fe40000800000 */
[----:B0-----:R-:W-:Y:S02]  /*6c10*/  SEL R7, R2, RZ, P1 ;  /* 0x000000ff02077207 */ /* 0x001fe40000800000 */
[----:B------:R-:W-:-:S03]  /*6c20*/  LOP3.LUT R10, R10, R3, RZ, 0x3c, !PT ;  /* 0x000000030a0a7212 */ /* 0x000fc600078e3cff */
[----:B------:R-:W-:Y:S01]  /*6c30*/  IMAD R9, R7, 0x8, R0 ;  /* 0x0000000807097824 */ /* 0x000fe200078e0200 */
[----:B------:R-:W-:Y:S01]  /*6c40*/  SHF.L.U32 R4, R10, 0x1f, RZ ;  /* 0x0000001f0a047819 */ /* 0x000fe200000006ff */
[----:B-1----:R-:W-:Y:S06]  /*6c50*/  @!P0 BRA `(.L_x_125) ;  /* 0x00000014006c8947 */ /* 0x002fec0003800000 */
.L_x_169:
[----:B------:R-:W1:Y:S01]  /*6c60*/  SYNCS.PHASECHK.TRANS64.TRYWAIT P0, [R9+URZ], R4 ;  /* 0x00000004090075a7 */ /* 0x000e62000800017f */
[----:B------:R-:W-:-:S05]  /*6c70*/  VIADD R2, R7, 0x1 ;  /* 0x0000000107027836 */ /* 0x000fca0000000000 */
[----:B------:R-:W-:-:S04]  /*6c80*/  ISETP.NE.AND P1, PT, R2, 0x25, PT ;  /* 0x000000250200780c */ /* 0x000fc80003f25270 */
[----:B------:R-:W-:Y:S02]  /*6c90*/  SEL R3, RZ, 0x1, P1 ;  /* 0x00000001ff037807 */ /* 0x000fe40000800000 */
[----:B------:R-:W-:Y:S02]  /*6ca0*/  SEL R7, R2, RZ, P1 ;  /* 0x000000ff02077207 */ /* 0x000fe40000800000 */
[----:B------:R-:W-:-:S03]  /*6cb0*/  LOP3.LUT R10, R10, R3, RZ, 0x3c, !PT ;  /* 0x000000030a0a7212 */ /* 0x000fc600078e3cff */
[----:B0-----:R-:W-:Y:S01]  /*6cc0*/  IMAD R6, R7, 0x8, R0 ;  /* 0x0000000807067824 */ /* 0x001fe200078e0200 */
[----:B------:R-:W-:Y:S01]  /*6cd0*/  SHF.L.U32 R5, R10, 0x1f, RZ ;  /* 0x0000001f0a057819 */ /* 0x000fe200000006ff */
[----:B-1----:R-:W-:Y:S06]  /*6ce0*/  @!P0 BRA `(.L_x_126) ;  /* 0x00000014005c8947 */ /* 0x002fec0003800000 */
.L_x_170:
        /* <DEDUP_REMOVED lines=9> */
.L_x_171:
        /* <DEDUP_REMOVED lines=9> */
.L_x_172:
        /* <DEDUP_REMOVED lines=9> */
.L_x_173:
        /* <DEDUP_REMOVED lines=9> */
.L_x_174:
        /* <DEDUP_REMOVED lines=9> */
.L_x_175:
        /* <DEDUP_REMOVED lines=9> */
.L_x_176:
        /* <DEDUP_REMOVED lines=9> */
.L_x_177:
        /* <DEDUP_REMOVED lines=9> */
.L_x_178:
        /* <DEDUP_REMOVED lines=9> */
.L_x_179:
        /* <DEDUP_REMOVED lines=9> */
.L_x_180:
        /* <DEDUP_REMOVED lines=9> */
.L_x_181:
        /* <DEDUP_REMOVED lines=9> */
.L_x_182:
        /* <DEDUP_REMOVED lines=9> */
.L_x_183:
        /* <DEDUP_REMOVED lines=9> */
.L_x_184:
        /* <DEDUP_REMOVED lines=9> */
.L_x_185:
        /* <DEDUP_REMOVED lines=9> */
.L_x_186:
        /* <DEDUP_REMOVED lines=9> */
.L_x_187:
        /* <DEDUP_REMOVED lines=9> */
.L_x_188:
        /* <DEDUP_REMOVED lines=9> */
.L_x_189:
        /* <DEDUP_REMOVED lines=9> */
.L_x_190:
        /* <DEDUP_REMOVED lines=9> */
.L_x_191:
        /* <DEDUP_REMOVED lines=9> */
.L_x_192:
        /* <DEDUP_REMOVED lines=9> */
.L_x_193:
        /* <DEDUP_REMOVED lines=9> */
.L_x_194:
        /* <DEDUP_REMOVED lines=9> */
.L_x_195:
        /* <DEDUP_REMOVED lines=9> */
.L_x_196:
        /* <DEDUP_REMOVED lines=9> */
.L_x_197:
        /* <DEDUP_REMOVED lines=9> */
.L_x_198:
        /* <DEDUP_REMOVED lines=9> */
.L_x_199:
[----:B------:R-:W1:Y:S01]  /*7d40*/  SYNCS.PHASECHK.TRANS64.TRYWAIT P0, [R9+URZ], R4 ;  /* 0x00000004090075a7 */ /* 0x000e62000800017f */
[----:B------:R-:W-:-:S05]  /*7d50*/  VIADD R2, R7, 0x1 ;  /* 0x0000000107027836 */ /* 0x000fca0000000000 */
[----:B------:R-:W-:-:S04]  /*7d60*/  ISETP.NE.AND P1, PT, R2, 0x25, PT ;  /* 0x000000250200780c */ /* 0x000fc80003f25270 */
[----:B------:R-:W-:Y:S02]  /*7d70*/  SEL R3, RZ, 0x1, P1 ;  /* 0x00000001ff037807 */ /* 0x000fe40000800000 */
[----:B------:R-:W-:Y:S02]  /*7d80*/  SEL R7, R2, RZ, P1 ;  /* 0x000000ff02077207 */ /* 0x000fe40000800000 */
[----:B------:R-:W-:-:S03]  /*7d90*/  LOP3.LUT R10, R10, R3, RZ, 0x3c, !PT ;  /* 0x000000030a0a7212 */ /* 0x000fc600078e3cff */
[----:B------:R-:W-:Y:S01]  /*7da0*/  IMAD R8, R7, 0x8, R0 ;  /* 0x0000000807087824 */ /* 0x000fe200078e0200 */
[----:B0-----:R-:W-:Y:S01]  /*7db0*/  SHF.L.U32 R5, R10, 0x1f, RZ ;  /* 0x0000001f0a057819 */ /* 0x001fe200000006ff */
[----:B-1----:R-:W-:Y:S06]  /*7dc0*/  @!P0 BRA `(.L_x_156) ;  /* 0x0000000c007c8947 */ /* 0x002fec0003800000 */
.L_x_200:
[----:B------:R-:W1:Y:S01]  /*7dd0*/  SYNCS.PHASECHK.TRANS64.TRYWAIT P0, [R8+URZ], R5 ;  /* 0x00000005080075a7 */ /* 0x000e62000800017f */
[----:B------:R-:W-:-:S05]  /*7de0*/  VIADD R2, R7, 0x1 ;  /* 0x0000000107027836 */ /* 0x000fca0000000000 */
[----:B------:R-:W-:-:S04]  /*7df0*/  ISETP.NE.AND P1, PT, R2, 0x25, PT ;  /* 0x000000250200780c */ /* 0x000fc80003f25270 */
[----:B------:R-:W-:Y:S02]  /*7e00*/  SEL R3, RZ, 0x1, P1 ;  /* 0x00000001ff037807 */ /* 0x000fe40000800000 */
[----:B------:R-:W-:Y:S02]  /*7e10*/  SEL R7, R2, RZ, P1 ;  /* 0x000000ff02077207 */ /* 0x000fe40000800000 */
[----:B0-----:R-:W-:-:S03]  /*7e20*/  LOP3.LUT R9, R10, R3, RZ, 0x3c, !PT ;  /* 0x000000030a097212 */ /* 0x001fc600078e3cff */
[----:B------:R-:W-:Y:S01]  /*7e30*/  IMAD R11, R7, 0x8, R0 ;  /* 0x00000008070b7824 */ /* 0x000fe200078e0200 */
[----:B------:R-:W-:Y:S01]  /*7e40*/  SHF.L.U32 R6, R9, 0x1f, RZ ;  /* 0x0000001f09067819 */ /* 0x000fe200000006ff */
[----:B-1----:R-:W-:Y:S06]  /*7e50*/  @!P0 BRA `(.L_x_157) ;  /* 0x0000000c006c8947 */ /* 0x002fec0003800000 */
.L_x_201:
[----:B------:R-:W1:Y:S01]  /*7e60*/  SYNCS.PHASECHK.TRANS64.TRYWAIT P0, [R11+URZ], R6 ;  /* 0x000000060b0075a7 */ /* 0x000e62000800017f */
[----:B------:R-:W-:-:S05]  /*7e70*/  VIADD R2, R7, 0x1 ;  /* 0x0000000107027836 */ /* 0x000fca0000000000 */
[----:B------:R-:W-:-:S04]  /*7e80*/  ISETP.NE.AND P1, PT, R2, 0x25, PT ;  /* 0x000000250200780c */ /* 0x000fc80003f25270 */
[----:B------:R-:W-:Y:S02]  /*7e90*/  SEL R4, RZ, 0x1, P1 ;  /* 0x00000001ff047807 */ /* 0x000fe40000800000 */
[----:B------:R-:W-:Y:S02]  /*7ea0*/  SEL R3, R2, RZ, P1 ;  /* 0x000000ff02037207 */ /* 0x000fe40000800000 */
[----:B------:R-:W-:Y:S01]  /*7eb0*/  LOP3.LUT R4, R9, R4, RZ, 0x3c, !PT ;  /* 0x0000000409047212 */ /* 0x000fe200078e3cff */
[----:B-1----:R-:W-:Y:S06]  /*7ec0*/  @!P0 BRA `(.L_x_158) ;  /* 0x0000000c00648947 */ /* 0x002fec0003800000 */
.L_x_202:
[----:B------:R-:W-:Y:S01]  /*7ed0*/  IMAD R3, R3, 0x8, R0 ;  /* 0x0000000803037824 */ /* 0x000fe200078e0200 */
[----:B------:R-:W-:-:S07]  /*7ee0*/  SHF.L.U32 R0, R4, 0x1f, RZ ;  /* 0x0000001f04007819 */ /* 0x000fce00000006ff */
.L_x_159:
[----:B--2---:R2:W3:Y:S02]  /*7ef0*/  SYNCS.PHASECHK.TRANS64.TRYWAIT P0, [R3+URZ], R0 ;  /* 0x00000000030075a7 */ /* 0x0044e4000800017f */
[----:B---3--:R-:W-:Y:S05]  /*7f00*/  @!P0 NANOSLEEP.SYNCS 0x989680 ;  /* 0x009896800000895d */ /* 0x008fea0003900000 */
[----:B------:R-:W3:Y:S02]  /*7f10*/  @!P0 SYNCS.PHASECHK.TRANS64 P0, [R3+URZ], R0 ;  /* 0x00000000030085a7 */ /* 0x000ee4000800007f */
[----:B---3--:R-:W-:Y:S05]  /*7f20*/  @!P0 BRA `(.L_x_159) ;  /* 0xfffffffc00f08947 */ /* 0x008fea000383ffff */
.L_x_121:
[----:B------:R-:W-:Y:S05]  /*7f30*/  BSYNC B0 ;  /* 0x0000000000007941 */ /* 0x000fea0003800000 */
.L_x_120:
[----:B------:R-:W-:Y:S05]  /*7f40*/  EXIT ;  /* 0x000000000000794d */ /* 0x000fea0003800000 */
.L_x_18:
[----:B-1----:R-:W-:-:S04]  /*7f50*/  IMAD.U32 R7, RZ, RZ, UR6 ;  /* 0x00000006ff077e24 */ /* 0x002fc8000f8e00ff */
[----:B------:R1:W3:Y:S03]  /*7f60*/  SYNCS.PHASECHK.TRANS64.TRYWAIT P0, [R7+URZ], R6 ;  /* 0x00000006070075a7 */ /* 0x0002e6000800017f */
[----:B---3--:R-:W-:Y:S05]  /*7f70*/  @!P0 NANOSLEEP.SYNCS 0x989680 ;  /* 0x009896800000895d */ /* 0x008fea0003900000 */
[----:B------:R-:W3:Y:S02]  /*7f80*/  @!P0 SYNCS.PHASECHK.TRANS64 P0, [R7+URZ], R6 ;  /* 0x00000006070085a7 */ /* 0x000ee4000800007f */
[----:B---3--:R-:W-:Y:S05]  /*7f90*/  @!P0 BRA `(.L_x_18) ;  /* 0xfffffffc00ec8947 */ /* 0x008fea000383ffff */
[----:B------:R-:W-:Y:S05]  /*7fa0*/  BRA `(.L_x_17) ;  /* 0xffffff9800047947 */ /* 0x000fea000383ffff */
.L_x_24:
[----:B-1----:R-:W-:-:S04]  /*7fb0*/  IMAD.U32 R8, RZ, RZ, UR12 ;  /* 0x0000000cff087e24 */ /* 0x002fc8000f8e00ff */
[----:B------:R1:W3:Y:S03]  /*7fc0*/  SYNCS.PHASECHK.TRANS64.TRYWAIT P0, [R8+URZ], R7 ;  /* 0x00000007080075a7 */ /* 0x0002e6000800017f */
[----:B---3--:R-:W-:Y:S05]  /*7fd0*/  @!P0 NANOSLEEP.SYNCS 0x989680 ;  /* 0x009896800000895d */ /* 0x008fea0003900000 */
[----:B------:R-:W3:Y:S02]  /*7fe0*/  @!P0 SYNCS.PHASECHK.TRANS64 P0, [R8+URZ], R7 ;  /* 0x00000007080085a7 */ /* 0x000ee4000800007f */
[----:B---3--:R-:W-:Y:S05]  /*7ff0*/  @!P0 BRA `(.L_x_24) ;  /* 0xfffffffc00ec8947 */ /* 0x008fea000383ffff */
[----:B------:R-:W-:Y:S05]  /*8000*/  BRA `(.L_x_23) ;  /* 0xffffff9c00747947 */ /* 0x000fea000383ffff */
.L_x_107:
[----:B------:R-:W-:Y:S01]  /*8010*/  BSSY B1, `(.L_x_160) ;  /* 0x0000006000017945 */ /* 0x000fe20003800000 */
[----:B------:R-:W-:-:S07]  /*8020*/  IMAD.MOV.U32 R2, RZ, RZ, -0x1 ;  /* 0xffffffffff027424 */ /* 0x000fce00078e00ff */
[----:B------:R-:W-:Y:S05]  /*8030*/  WARPSYNC.COLLECTIVE R2, `(.L_x_161) ;  /* 0x00000000020c7348 */ /* 0x000fea0003c00000 */
[----:B------:R-:W-:Y:S02]  /*8040*/  ELECT P1, UR62, PT ;  /* 0x00000000003e782f */ /* 0x000fe40003820000 */
[----:B------:R-:W-:Y:S01]  /*8050*/  MOV R2, UR62 ;  /* 0x0000003e00027c02 */ /* 0x000fe20008000f00 */
[----:B------:R-:W-:Y:S10]  /*8060*/  ENDCOLLECTIVE ;  /* 0x000000000000791b */ /* 0x000ff40003800000 */
.L_x_161:
[----:B------:R-:W-:Y:S05]  /*8070*/  BSYNC B1 ;  /* 0x0000000000017941 */ /* 0x000fea0003800000 */
.L_x_160:
[----:B------:R-:W-:Y:S05]  /*8080*/  BRA `(.L_x_162) ;  /* 0xffffffdc00907947 */ /* 0x000fea000383ffff */
.L_x_110:
[----:B-1----:R1:W2:Y:S02]  /*8090*/  SYNCS.PHASECHK.TRANS64.TRYWAIT P1, [R18+URZ+0x128], R7 ;  /* 0x00012807120075a7 */ /* 0x0022a4000802017f */
[----:B--2---:R-:W-:Y:S05]  /*80a0*/  @!P1 NANOSLEEP.SYNCS 0x989680 ;  /* 0x009896800000995d */ /* 0x004fea0003900000 */
[----:B------:R-:W2:Y:S02]  /*80b0*/  @!P1 SYNCS.PHASECHK.TRANS64 P1, [R18+URZ+0x128], R7 ;  /* 0x00012807120095a7 */ /* 0x000ea4000802007f */
[----:B--2---:R-:W-:Y:S05]  /*80c0*/  @!P1 BRA `(.L_x_110) ;  /* 0xfffffffc00f09947 */ /* 0x004fea000383ffff */
[----:B------:R-:W-:Y:S05]  /*80d0*/  BRA `(.L_x_163) ;  /* 0xffffffdc00c47947 */ /* 0x000fea000383ffff */
.L_x_119:
[----:B------:R-:W-:Y:S01]  /*80e0*/  BSSY B0, `(.L_x_164) ;  /* 0x0000006000007945 */ /* 0x000fe20003800000 */
[----:B------:R-:W-:-:S07]  /*80f0*/  IMAD.MOV.U32 R2, RZ, RZ, -0x1 ;  /* 0xffffffffff027424 */ /* 0x000fce00078e00ff */
[----:B------:R-:W-:Y:S05]  /*8100*/  WARPSYNC.COLLECTIVE R2, `(.L_x_165) ;  /* 0x00000000020c7348 */ /* 0x000fea0003c00000 */
[----:B------:R-:W-:Y:S02]  /*8110*/  ELECT P1, UR62, PT ;  /* 0x00000000003e782f */ /* 0x000fe40003820000 */
[----:B------:R-:W-:Y:S01]  /*8120*/  MOV R2, UR62 ;  /* 0x0000003e00027c02 */ /* 0x000fe20008000f00 */
[----:B------:R-:W-:Y:S10]  /*8130*/  ENDCOLLECTIVE ;  /* 0x000000000000791b */ /* 0x000ff40003800000 */
.L_x_165:
[----:B------:R-:W-:Y:S05]  /*8140*/  BSYNC B0 ;  /* 0x0000000000007941 */ /* 0x000fea0003800000 */
.L_x_164:
[----:B------:R-:W-:Y:S01]  /*8150*/  PLOP3.LUT P0, PT, P1, PT, PT, 0x80, 0x0 ;  /* 0x000000000000781c */ /* 0x000fe20000f0f070 */
[----:B------:R-:W-:-:S12]  /*8160*/  BRA `(.L_x_166) ;  /* 0xffffffe800207947 */ /* 0x000fd8000383ffff */
.L_x_123:
[----:B0-----:R0:W1:Y:S02]  /*8170*/  SYNCS.PHASECHK.TRANS64.TRYWAIT P0, [R5+URZ], R2 ;  /* 0x00000002050075a7 */ /* 0x001064000800017f */
[----:B-1----:R-:W-:Y:S05]  /*8180*/  @!P0 NANOSLEEP.SYNCS 0x989680 ;  /* 0x009896800000895d */ /* 0x002fea0003900000 */
[----:B------:R-:W1:Y:S02]  /*8190*/  @!P0 SYNCS.PHASECHK.TRANS64 P0, [R5+URZ], R2 ;  /* 0x00000002050085a7 */ /* 0x000e64000800007f */
[----:B-1----:R-:W-:Y:S05]  /*81a0*/  @!P0 BRA `(.L_x_123) ;  /* 0xfffffffc00f08947 */ /* 0x002fea000383ffff */
[----:B------:R-:W-:Y:S05]  /*81b0*/  BRA `(.L_x_167) ;  /* 0xffffffe800607947 */ /* 0x000fea000383ffff */
.L_x_124:
[----:B0-----:R0:W1:Y:S02]  /*81c0*/  SYNCS.PHASECHK.TRANS64.TRYWAIT P0, [R7+URZ], R4 ;  /* 0x00000004070075a7 */ /* 0x001064000800017f */
[----:B-1----:R-:W-:Y:S05]  /*81d0*/  @!P0 NANOSLEEP.SYNCS 0x989680 ;  /* 0x009896800000895d */ /* 0x002fea0003900000 */
[----:B------:R-:W1:Y:S02]  /*81e0*/  @!P0 SYNCS.PHASECHK.TRANS64 P0, [R7+URZ], R4 ;  /* 0x00000004070085a7 */ /* 0x000e64000800007f */
[----:B-1----:R-:W-:Y:S05]  /*81f0*/  @!P0 BRA `(.L_x_124) ;  /* 0xfffffffc00f08947 */ /* 0x002fea000383ffff */
[----:B------:R-:W-:Y:S05]  /*8200*/  BRA `(.L_x_168) ;  /* 0xffffffe800707947 */ /* 0x000fea000383ffff */
.L_x_125:
[----:B0-----:R0:W1:Y:S02]  /*8210*/  SYNCS.PHASECHK.TRANS64.TRYWAIT P0, [R6+URZ], R5 ;  /* 0x00000005060075a7 */ /* 0x001064000800017f */
[----:B-1----:R-:W-:Y:S05]  /*8220*/  @!P0 NANOSLEEP.SYNCS 0x989680 ;  /* 0x009896800000895d */ /* 0x002fea0003900000 */
[----:B------:R-:W1:Y:S02]  /*8230*/  @!P0 SYNCS.PHASECHK.TRANS64 P0, [R6+URZ], R5 ;  /* 0x00000005060085a7 */ /* 0x000e64000800007f */
[----:B-1----:R-:W-:Y:S05]  /*8240*/  @!P0 BRA `(.L_x_125) ;  /* 0xfffffffc00f08947 */ /* 0x002fea000383ffff */
[----:B------:R-:W-:Y:S05]  /*8250*/  BRA `(.L_x_169) ;  /* 0xffffffe800807947 */ /* 0x000fea000383ffff */
.L_x_126:
[----:B0-----:R0:W1:Y:S02]  /*8260*/  SYNCS.PHASECHK.TRANS64.TRYWAIT P0, [R9+URZ], R4 ;  /* 0x00000004090075a7 */ /* 0x001064000800017f */
[----:B-1----:R-:W-:Y:S05]  /*8270*/  @!P0 NANOSLEEP.SYNCS 0x989680 ;  /* 0x009896800000895d */ /* 0x002fea0003900000 */
[----:B------:R-:W1:Y:S02]  /*8280*/  @!P0 SYNCS.PHASECHK.TRANS64 P0, [R9+URZ], R4 ;  /* 0x00000004090085a7 */ /* 0x000e64000800007f */
[----:B-1----:R-:W-:Y:S05]  /*8290*/  @!P0 BRA `(.L_x_126) ;  /* 0xfffffffc00f08947 */ /* 0x002fea000383ffff */
[----:B------:R-:W-:Y:S05]  /*82a0*/  BRA `(.L_x_170) ;  /* 0xffffffe800907947 */ /* 0x000fea000383ffff */
.L_x_127:
[----:B0-----:R0:W1:Y:S02]  /*82b0*/  SYNCS.PHASECHK.TRANS64.TRYWAIT P0, [R6+URZ], R5 ;  /* 0x00000005060075a7 */ /* 0x001064000800017f */
[----:B-1----:R-:W-:Y:S05]  /*82c0*/  @!P0 NANOSLEEP.SYNCS 0x989680 ;  /* 0x009896800000895d */ /* 0x002fea0003900000 */
[----:B------:R-:W1:Y:S02]  /*82d0*/  @!P0 SYNCS.PHASECHK.TRANS64 P0, [R6+URZ], R5 ;  /* 0x00000005060085a7 */ /* 0x000e64000800007f */
[----:B-1----:R-:W-:Y:S05]  /*82e0*/  @!P0 BRA `(.L_x_127) ;  /* 0xfffffffc00f08947 */ /* 0x002fea000383ffff */
[----:B------:R-:W-:Y:S05]  /*82f0*/  BRA `(.L_x_171) ;  /* 0xffffffe800a07947 */ /* 0x000fea000383ffff */
.L_x_128:
[----:B0-----:R0:W1:Y:S02]  /*8300*/  SYNCS.PHASECHK.TRANS64.TRYWAIT P0, [R9+URZ], R4 ;  /* 0x00000004090075a7 */ /* 0x001064000800017f */
[----:B-1----:R-:W-:Y:S05]  /*8310*/  @!P0 NANOSLEEP.SYNCS 0x989680 ;  /* 0x009896800000895d */ /* 0x002fea0003900000 */
[----:B------:R-:W1:Y:S02]  /*8320*/  @!P0 SYNCS.PHASECHK.TRANS64 P0, [R9+URZ], R4 ;  /* 0x00000004090085a7 */ /* 0x000e64000800007f */
[----:B-1----:R-:W-:Y:S05]  /*8330*/  @!P0 BRA `(.L_x_128) ;  /* 0xfffffffc00f08947 */ /* 0x002fea000383ffff */
[----:B------:R-:W-:Y:S05]  /*8340*/  BRA `(.L_x_172) ;  /* 0xffffffe800b07947 */ /* 0x000fea000383ffff */
.L_x_129:
[----:B0-----:R0:W1:Y:S02]  /*8350*/  SYNCS.PHASECHK.TRANS64.TRYWAIT P0, [R6+URZ], R5 ;  /* 0x00000005060075a7 */ /* 0x001064000800017f */
[----:B-1----:R-:W-:Y:S05]  /*8360*/  @!P0 NANOSLEEP.SYNCS 0x989680 ;  /* 0x009896800000895d */ /* 0x002fea0003900000 */
[----:B------:R-:W1:Y:S02]  /*8370*/  @!P0 SYNCS.PHASECHK.TRANS64 P0, [R6+URZ], R5 ;  /* 0x00000005060085a7 */ /* 0x000e64000800007f */
[----:B-1----:R-:W-:Y:S05]  /*8380*/  @!P0 BRA `(.L_x_129) ;  /* 0xfffffffc00f08947 */ /* 0x002fea000383ffff */
[----:B------:R-:W-:Y:S05]  /*8390*/  BRA `(.L_x_173) ;  /* 0xffffffe800c07947 */ /* 0x000fea000383ffff */
.L_x_130:
[----:B0-----:R0:W1:Y:S02]  /*83a0*/  SYNCS.PHASECHK.TRANS64.TRYWAIT P0, [R9+URZ], R4 ;  /* 0x00000004090075a7 */ /* 0x001064000800017f */
[----:B-1----:R-:W-:Y:S05]  /*83b0*/  @!P0 NANOSLEEP.SYNCS 0x989680 ;  /* 0x009896800000895d */ /* 0x002fea0003900000 */
[----:B------:R-:W1:Y:S02]  /*83c0*/  @!P0 SYNCS.PHASECHK.TRANS64 P0, [R9+URZ], R4 ;  /* 0x00000004090085a7 */ /* 0x000e64000800007f */
[----:B-1----:R-:W-:Y:S05]  /*83d0*/  @!P0 BRA `(.L_x_130) ;  /* 0xfffffffc00f08947 */ /* 0x002fea000383ffff */
[----:B------:R-:W-:Y:S05]  /*83e0*/  BRA `(.L_x_174) ;  /* 0xffffffe800d07947 */ /* 0x000fea000383ffff */
.L_x_131:
[----:B0-----:R0:W1:Y:S02]  /*83f0*/  SYNCS.PHASECHK.TRANS64.TRYWAIT P0, [R6+URZ], R5 ;  /* 0x00000005060075a7 */ /* 0x001064000800017f */
[----:B-1----:R-:W-:Y:S05]  /*8400*/  @!P0 NANOSLEEP.SYNCS 0x989680 ;  /* 0x009896800000895d */ /* 0x002fea0003900000 */
[----:B------:R-:W1:Y:S02]  /*8410*/  @!P0 SYNCS.PHASECHK.TRANS64 P0, [R6+URZ], R5 ;  /* 0x00000005060085a7 */ /* 0x000e64000800007f */
[----:B-1----:R-:W-:Y:S05]  /*8420*/  @!P0 BRA `(.L_x_131) ;  /* 0xfffffffc00f08947 */ /* 0x002fea000383ffff */
[----:B------:R-:W-:Y:S05]  /*8430*/  BRA `(.L_x_175) ;  /* 0xffffffe800e07947 */ /* 0x000fea000383ffff */
.L_x_132:
[----:B0-----:R0:W1:Y:S02]  /*8440*/  SYNCS.PHASECHK.TRANS64.TRYWAIT P0, [R9+URZ], R4 ;  /* 0x00000004090075a7 */ /* 0x001064000800017f */
[----:B-1----:R-:W-:Y:S05]  /*8450*/  @!P0 NANOSLEEP.SYNCS 0x989680 ;  /* 0x009896800000895d */ /* 0x002fea0003900000 */
[----:B------:R-:W1:Y:S02]  /*8460*/  @!P0 SYNCS.PHASECHK.TRANS64 P0, [R9+URZ], R4 ;  /* 0x00000004090085a7 */ /* 0x000e64000800007f */
[----:B-1----:R-:W-:Y:S05]  /*8470*/  @!P0 BRA `(.L_x_132) ;  /* 0xfffffffc00f08947 */ /* 0x002fea000383ffff */
[----:B------:R-:W-:Y:S05]  /*8480*/  BRA `(.L_x_176) ;  /* 0xffffffe800f07947 */ /* 0x000fea000383ffff */
.L_x_133:
[----:B0-----:R0:W1:Y:S02]  /*8490*/  SYNCS.PHASECHK.TRANS64.TRYWAIT P0, [R6+URZ], R5 ;  /* 0x00000005060075a7 */ /* 0x001064000800017f */
[----:B-1----:R-:W-:Y:S05]  /*84a0*/  @!P0 NANOSLEEP.SYNCS 0x989680 ;  /* 0x009896800000895d */ /* 0x002fea0003900000 */
[----:B------:R-:W1:Y:S02]  /*84b0*/  @!P0 SYNCS.PHASECHK.TRANS64 P0, [R6+URZ], R5 ;  /* 0x00000005060085a7 */ /* 0x000e64000800007f */
[----:B-1----:R-:W-:Y:S05]  /*84c0*/  @!P0 BRA `(.L_x_133) ;  /* 0xfffffffc00f08947 */ /* 0x002fea000383ffff */
[----:B------:R-:W-:Y:S05]  /*84d0*/  BRA `(.L_x_177) ;  /* 0xffffffec00007947 */ /* 0x000fea000383ffff */
.L_x_134:
[----:B0-----:R0:W1:Y:S02]  /*84e0*/  SYNCS.PHASECHK.TRANS64.TRYWAIT P0, [R9+URZ], R4 ;  /* 0x00000004090075a7 */ /* 0x001064000800017f */
[----:B-1----:R-:W-:Y:S05]  /*84f0*/  @!P0 NANOSLEEP.SYNCS 0x989680 ;  /* 0x009896800000895d */ /* 0x002fea0003900000 */
[----:B------:R-:W1:Y:S02]  /*8500*/  @!P0 SYNCS.PHASECHK.TRANS64 P0, [R9+URZ], R4 ;  /* 0x00000004090085a7 */ /* 0x000e64000800007f */
[----:B-1----:R-:W-:Y:S05]  /*8510*/  @!P0 BRA `(.L_x_134) ;  /* 0xfffffffc00f08947 */ /* 0x002fea000383ffff */
[----:B------:R-:W-:Y:S05]  /*8520*/  BRA `(.L_x_178) ;  /* 0xffffffec00107947 */ /* 0x000fea000383ffff */
.L_x_135:
[----:B0-----:R0:W1:Y:S02]  /*8530*/  SYNCS.PHASECHK.TRANS64.TRYWAIT P0, [R6+URZ], R5 ;  /* 0x00000005060075a7 */ /* 0x001064000800017f */
[----:B-1----:R-:W-:Y:S05]  /*8540*/  @!P0 NANOSLEEP.SYNCS 0x989680 ;  /* 0x009896800000895d */ /* 0x002fea0003900000 */
[----:B------:R-:W1:Y:S02]  /*8550*/  @!P0 SYNCS.PHASECHK.TRANS64 P0, [R6+URZ], R5 ;  /* 0x00000005060085a7 */ /* 0x000e64000800007f */
[----:B-1----:R-:W-:Y:S05]  /*8560*/  @!P0 BRA `(.L_x_135) ;  /* 0xfffffffc00f08947 */ /* 0x002fea000383ffff */
[----:B------:R-:W-:Y:S05]  /*8570*/  BRA `(.L_x_179) ;  /* 0xffffffec00207947 */ /* 0x000fea000383ffff */
.L_x_136:
[----:B0-----:R0:W1:Y:S02]  /*8580*/  SYNCS.PHASECHK.TRANS64.TRYWAIT P0, [R9+URZ], R4 ;  /* 0x00000004090075a7 */ /* 0x001064000800017f */
[----:B-1----:R-:W-:Y:S05]  /*8590*/  @!P0 NANOSLEEP.SYNCS 0x989680 ;  /* 0x009896800000895d */ /* 0x002fea0003900000 */
[----:B------:R-:W1:Y:S02]  /*85a0*/  @!P0 SYNCS.PHASECHK.TRANS64 P0, [R9+URZ], R4 ;  /* 0x00000004090085a7 */ /* 0x000e64000800007f */
[----:B-1----:R-:W-:Y:S05]  /*85b0*/  @!P0 BRA `(.L_x_136) ;  /* 0xfffffffc00f08947 */ /* 0x002fea000383ffff */
[----:B------:R-:W-:Y:S05]  /*85c0*/  BRA `(.L_x_180) ;  /* 0xffffffec00307947 */ /* 0x000fea000383ffff */
.L_x_137:
[----:B0-----:R0:W1:Y:S02]  /*85d0*/  SYNCS.PHASECHK.TRANS64.TRYWAIT P0, [R6+URZ], R5 ;  /* 0x00000005060075a7 */ /* 0x001064000800017f */
[----:B-1----:R-:W-:Y:S05]  /*85e0*/  @!P0 NANOSLEEP.SYNCS 0x989680 ;  /* 0x009896800000895d */ /* 0x002fea0003900000 */
[----:B------:R-:W1:Y:S02]  /*85f0*/  @!P0 SYNCS.PHASECHK.TRANS64 P0, [R6+URZ], R5 ;  /* 0x00000005060085a7 */ /* 0x000e64000800007f */
[----:B-1----:R-:W-:Y:S05]  /*8600*/  @!P0 BRA `(.L_x_137) ;  /* 0xfffffffc00f08947 */ /* 0x002fea000383ffff */
[----:B------:R-:W-:Y:S05]  /*8610*/  BRA `(.L_x_181) ;  /* 0xffffffec00407947 */ /* 0x000fea000383ffff */
.L_x_138:
[----:B0-----:R0:W1:Y:S02]  /*8620*/  SYNCS.PHASECHK.TRANS64.TRYWAIT P0, [R9+URZ], R4 ;  /* 0x00000004090075a7 */ /* 0x001064000800017f */
[----:B-1----:R-:W-:Y:S05]  /*8630*/  @!P0 NANOSLEEP.SYNCS 0x989680 ;  /* 0x009896800000895d */ /* 0x002fea0003900000 */
[----:B------:R-:W1:Y:S02]  /*8640*/  @!P0 SYNCS.PHASECHK.TRANS64 P0, [R9+URZ], R4 ;  /* 0x00000004090085a7 */ /* 0x000e64000800007f */
[----:B-1----:R-:W-:Y:S05]  /*8650*/  @!P0 BRA `(.L_x_138) ;  /* 0xfffffffc00f08947 */ /* 0x002fea000383ffff */
[----:B------:R-:W-:Y:S05]  /*8660*/  BRA `(.L_x_182) ;  /* 0xffffffec00507947 */ /* 0x000fea000383ffff */
.L_x_139:
[----:B0-----:R0:W1:Y:S02]  /*8670*/  SYNCS.PHASECHK.TRANS64.TRYWAIT P0, [R6+URZ], R5 ;  /* 0x00000005060075a7 */ /* 0x001064000800017f */
[----:B-1----:R-:W-:Y:S05]  /*8680*/  @!P0 NANOSLEEP.SYNCS 0x989680 ;  /* 0x009896800000895d */ /* 0x002fea0003900000 */
[----:B------:R-:W1:Y:S02]  /*8690*/  @!P0 SYNCS.PHASECHK.TRANS64 P0, [R6+URZ], R5 ;  /* 0x00000005060085a7 */ /* 0x000e64000800007f */
[----:B-1----:R-:W-:Y:S05]  /*86a0*/  @!P0 BRA `(.L_x_139) ;  /* 0xfffffffc00f08947 */ /* 0x002fea000383ffff */
[----:B------:R-:W-:Y:S05]  /*86b0*/  BRA `(.L_x_183) ;  /* 0xffffffec00607947 */ /* 0x000fea000383ffff */
.L_x_140:
[----:B0-----:R0:W1:Y:S02]  /*86c0*/  SYNCS.PHASECHK.TRANS64.TRYWAIT P0, [R9+URZ], R4 ;  /* 0x00000004090075a7 */ /* 0x001064000800017f */
[----:B-1----:R-:W-:Y:S05]  /*86d0*/  @!P0 NANOSLEEP.SYNCS 0x989680 ;  /* 0x009896800000895d */ /* 0x002fea0003900000 */
[----:B------:R-:W1:Y:S02]  /*86e0*/  @!P0 SYNCS.PHASECHK.TRANS64 P0, [R9+URZ], R4 ;  /* 0x00000004090085a7 */ /* 0x000e64000800007f */
[----:B-1----:R-:W-:Y:S05]  /*86f0*/  @!P0 BRA `(.L_x_140) ;  /* 0xfffffffc00f08947 */ /* 0x002fea000383ffff */
[----:B------:R-:W-:Y:S05]  /*8700*/  BRA `(.L_x_184) ;  /* 0xffffffec00707947 */ /* 0x000fea000383ffff */
.L_x_141:
[----:B0-----:R0:W1:Y:S02]  /*8710*/  SYNCS.PHASECHK.TRANS64.TRYWAIT P0, [R6+URZ], R5 ;  /* 0x00000005060075a7 */ /* 0x001064000800017f */
[----:B-1----:R-:W-:Y:S05]  /*8720*/  @!P0 NANOSLEEP.SYNCS 0x989680 ;  /* 0x009896800000895d */ /* 0x002fea0003900000 */
[----:B------:R-:W1:Y:S02]  /*8730*/  @!P0 SYNCS.PHASECHK.TRANS64 P0, [R6+URZ], R5 ;  /* 0x00000005060085a7 */ /* 0x000e64000800007f */
[----:B-1----:R-:W-:Y:S05]  /*8740*/  @!P0 BRA `(.L_x_141) ;  /* 0xfffffffc00f08947 */ /* 0x002fea000383ffff */
[----:B------:R-:W-:Y:S05]  /*8750*/  BRA `(.L_x_185) ;  /* 0xffffffec00807947 */ /* 0x000fea000383ffff */
.L_x_142:
[----:B0-----:R0:W1:Y:S02]  /*8760*/  SYNCS.PHASECHK.TRANS64.TRYWAIT P0, [R9+URZ], R4 ;  /* 0x00000004090075a7 */ /* 0x001064000800017f */
[----:B-1----:R-:W-:Y:S05]  /*8770*/  @!P0 NANOSLEEP.SYNCS 0x989680 ;  /* 0x009896800000895d */ /* 0x002fea0003900000 */
[----:B------:R-:W1:Y:S02]  /*8780*/  @!P0 SYNCS.PHASECHK.TRANS64 P0, [R9+URZ], R4 ;  /* 0x00000004090085a7 */ /* 0x000e64000800007f */
[----:B-1----:R-:W-:Y:S05]  /*8790*/  @!P0 BRA `(.L_x_142) ;  /* 0xfffffffc00f08947 */ /* 0x002fea000383ffff */
[----:B------:R-:W-:Y:S05]  /*87a0*/  BRA `(.L_x_186) ;  /* 0xffffffec00907947 */ /* 0x000fea000383ffff */
.L_x_143:
[----:B0-----:R0:W1:Y:S02]  /*87b0*/  SYNCS.PHASECHK.TRANS64.TRYWAIT P0, [R6+URZ], R5 ;  /* 0x00000005060075a7 */ /* 0x001064000800017f */
[----:B-1----:R-:W-:Y:S05]  /*87c0*/  @!P0 NANOSLEEP.SYNCS 0x989680 ;  /* 0x009896800000895d */ /* 0x002fea0003900000 */
[----:B------:R-:W1:Y:S02]  /*87d0*/  @!P0 SYNCS.PHASECHK.TRANS64 P0, [R6+URZ], R5 ;  /* 0x00000005060085a7 */ /* 0x000e64000800007f */
[----:B-1----:R-:W-:Y:S05]  /*87e0*/  @!P0 BRA `(.L_x_143) ;  /* 0xfffffffc00f08947 */ /* 0x002fea000383ffff */
[----:B------:R-:W-:Y:S05]  /*87f0*/  BRA `(.L_x_187) ;  /* 0xffffffec00a07947 */ /* 0x000fea000383ffff */
.L_x_144:
[----:B0-----:R0:W1:Y:S02]  /*8800*/  SYNCS.PHASECHK.TRANS64.TRYWAIT P0, [R9+URZ], R4 ;  /* 0x00000004090075a7 */ /* 0x001064000800017f */
[----:B-1----:R-:W-:Y:S05]  /*8810*/  @!P0 NANOSLEEP.SYNCS 0x989680 ;  /* 0x009896800000895d */ /* 0x002fea0003900000 */
[----:B------:R-:W1:Y:S02]  /*8820*/  @!P0 SYNCS.PHASECHK.TRANS64 P0, [R9+URZ], R4 ;  /* 0x00000004090085a7 */ /* 0x000e64000800007f */
[----:B-1----:R-:W-:Y:S05]  /*8830*/  @!P0 BRA `(.L_x_144) ;  /* 0xfffffffc00f08947 */ /* 0x002fea000383ffff */
[----:B------:R-:W-:Y:S05]  /*8840*/  BRA `(.L_x_188) ;  /* 0xffffffec00b07947 */ /* 0x000fea000383ffff */
.L_x_145:
[----:B0-----:R0:W1:Y:S02]  /*8850*/  SYNCS.PHASECHK.TRANS64.TRYWAIT P0, [R6+URZ], R5 ;  /* 0x00000005060075a7 */ /* 0x001064000800017f */
[----:B-1----:R-:W-:Y:S05]  /*8860*/  @!P0 NANOSLEEP.SYNCS 0x989680 ;  /* 0x009896800000895d */ /* 0x002fea0003900000 */
[----:B------:R-:W1:Y:S02]  /*8870*/  @!P0 SYNCS.PHASECHK.TRANS64 P0, [R6+URZ], R5 ;  /* 0x00000005060085a7 */ /* 0x000e64000800007f */
[----:B-1----:R-:W-:Y:S05]  /*8880*/  @!P0 BRA `(.L_x_145) ;  /* 0xfffffffc00f08947 */ /* 0x002fea000383ffff */
[----:B------:R-:W-:Y:S05]  /*8890*/  BRA `(.L_x_189) ;  /* 0xffffffec00c07947 */ /* 0x000fea000383ffff */
.L_x_146:
[----:B0-----:R0:W1:Y:S02]  /*88a0*/  SYNCS.PHASECHK.TRANS64.TRYWAIT P0, [R9+URZ], R4 ;  /* 0x00000004090075a7 */ /* 0x001064000800017f */
[----:B-1----:R-:W-:Y:S05]  /*88b0*/  @!P0 NANOSLEEP.SYNCS 0x989680 ;  /* 0x009896800000895d */ /* 0x002fea0003900000 */
[----:B------:R-:W1:Y:S02]  /*88c0*/  @!P0 SYNCS.PHASECHK.TRANS64 P0, [R9+URZ], R4 ;  /* 0x00000004090085a7 */ /* 0x000e64000800007f */
[----:B-1----:R-:W-:Y:S05]  /*88d0*/  @!P0 BRA `(.L_x_146) ;  /* 0xfffffffc00f08947 */ /* 0x002fea000383ffff */
[----:B------:R-:W-:Y:S05]  /*88e0*/  BRA `(.L_x_190) ;  /* 0xffffffec00d07947 */ /* 0x000fea000383ffff */
.L_x_147:
[----:B0-----:R0:W1:Y:S02]  /*88f0*/  SYNCS.PHASECHK.TRANS64.TRYWAIT P0, [R6+URZ], R5 ;  /* 0x00000005060075a7 */ /* 0x001064000800017f */
[----:B-1----:R-:W-:Y:S05]  /*8900*/  @!P0 NANOSLEEP.SYNCS 0x989680 ;  /* 0x009896800000895d */ /* 0x002fea0003900000 */
[----:B------:R-:W1:Y:S02]  /*8910*/  @!P0 SYNCS.PHASECHK.TRANS64 P0, [R6+URZ], R5 ;  /* 0x00000005060085a7 */ /* 0x000e64000800007f */
[----:B-1----:R-:W-:Y:S05]  /*8920*/  @!P0 BRA `(.L_x_147) ;  /* 0xfffffffc00f08947 */ /* 0x002fea000383ffff */
[----:B------:R-:W-:Y:S05]  /*8930*/  BRA `(.L_x_191) ;  /* 0xffffffec00e07947 */ /* 0x000fea000383ffff */
.L_x_148:
[----:B0-----:R0:W1:Y:S02]  /*8940*/  SYNCS.PHASECHK.TRANS64.TRYWAIT P0, [R9+URZ], R4 ;  /* 0x00000004090075a7 */ /* 0x001064000800017f */
[----:B-1----:R-:W-:Y:S05]  /*8950*/  @!P0 NANOSLEEP.SYNCS 0x989680 ;  /* 0x009896800000895d */ /* 0x002fea0003900000 */
[----:B------:R-:W1:Y:S02]  /*8960*/  @!P0 SYNCS.PHASECHK.TRANS64 P0, [R9+URZ], R4 ;  /* 0x00000004090085a7 */ /* 0x000e64000800007f */
[----:B-1----:R-:W-:Y:S05]  /*8970*/  @!P0 BRA `(.L_x_148) ;  /* 0xfffffffc00f08947 */ /* 0x002fea000383ffff */
[----:B------:R-:W-:Y:S05]  /*8980*/  BRA `(.L_x_192) ;  /* 0xffffffec00f07947 */ /* 0x000fea000383ffff */
.L_x_149:
[----:B0-----:R0:W1:Y:S02]  /*8990*/  SYNCS.PHASECHK.TRANS64.TRYWAIT P0, [R6+URZ], R5 ;  /* 0x00000005060075a7 */ /* 0x001064000800017f */
[----:B-1----:R-:W-:Y:S05]  /*89a0*/  @!P0 NANOSLEEP.SYNCS 0x989680 ;  /* 0x009896800000895d */ /* 0x002fea0003900000 */
[----:B------:R-:W1:Y:S02]  /*89b0*/  @!P0 SYNCS.PHASECHK.TRANS64 P0, [R6+URZ], R5 ;  /* 0x00000005060085a7 */ /* 0x000e64000800007f */
[----:B-1----:R-:W-:Y:S05]  /*89c0*/  @!P0 BRA `(.L_x_149) ;  /* 0xfffffffc00f08947 */ /* 0x002fea000383ffff */
[----:B------:R-:W-:Y:S05]  /*89d0*/  BRA `(.L_x_193) ;  /* 0xfffffff000007947 */ /* 0x000fea000383ffff */
.L_x_150:
[----:B0-----:R0:W1:Y:S02]  /*89e0*/  SYNCS.PHASECHK.TRANS64.TRYWAIT P0, [R9+URZ], R4 ;  /* 0x00000004090075a7 */ /* 0x001064000800017f */
[----:B-1----:R-:W-:Y:S05]  /*89f0*/  @!P0 NANOSLEEP.SYNCS 0x989680 ;  /* 0x009896800000895d */ /* 0x002fea0003900000 */
[----:B------:R-:W1:Y:S02]  /*8a00*/  @!P0 SYNCS.PHASECHK.TRANS64 P0, [R9+URZ], R4 ;  /* 0x00000004090085a7 */ /* 0x000e64000800007f */
[----:B-1----:R-:W-:Y:S05]  /*8a10*/  @!P0 BRA `(.L_x_150) ;  /* 0xfffffffc00f08947 */ /* 0x002fea000383ffff */
[----:B------:R-:W-:Y:S05]  /*8a20*/  BRA `(.L_x_194) ;  /* 0xfffffff000107947 */ /* 0x000fea000383ffff */
.L_x_151:
[----:B0-----:R0:W1:Y:S02]  /*8a30*/  SYNCS.PHASECHK.TRANS64.TRYWAIT P0, [R6+URZ], R5 ;  /* 0x00000005060075a7 */ /* 0x001064000800017f */
[----:B-1----:R-:W-:Y:S05]  /*8a40*/  @!P0 NANOSLEEP.SYNCS 0x989680 ;  /* 0x009896800000895d */ /* 0x002fea0003900000 */
[----:B------:R-:W1:Y:S02]  /*8a50*/  @!P0 SYNCS.PHASECHK.TRANS64 P0, [R6+URZ], R5 ;  /* 0x00000005060085a7 */ /* 0x000e64000800007f */
[----:B-1----:R-:W-:Y:S05]  /*8a60*/  @!P0 BRA `(.L_x_151) ;  /* 0xfffffffc00f08947 */ /* 0x002fea000383ffff */
[----:B------:R-:W-:Y:S05]  /*8a70*/  BRA `(.L_x_195) ;  /* 0xfffffff000207947 */ /* 0x000fea000383ffff */
.L_x_152:
[----:B0-----:R0:W1:Y:S02]  /*8a80*/  SYNCS.PHASECHK.TRANS64.TRYWAIT P0, [R9+URZ], R4 ;  /* 0x00000004090075a7 */ /* 0x001064000800017f */
[----:B-1----:R-:W-:Y:S05]  /*8a90*/  @!P0 NANOSLEEP.SYNCS 0x989680 ;  /* 0x009896800000895d */ /* 0x002fea0003900000 */
[----:B------:R-:W1:Y:S02]  /*8aa0*/  @!P0 SYNCS.PHASECHK.TRANS64 P0, [R9+URZ], R4 ;  /* 0x00000004090085a7 */ /* 0x000e64000800007f */
[----:B-1----:R-:W-:Y:S05]  /*8ab0*/  @!P0 BRA `(.L_x_152) ;  /* 0xfffffffc00f08947 */ /* 0x002fea000383ffff */
[----:B------:R-:W-:Y:S05]  /*8ac0*/  BRA `(.L_x_196) ;  /* 0xfffffff000307947 */ /* 0x000fea000383ffff */
.L_x_153:
[----:B0-----:R0:W1:Y:S02]  /*8ad0*/  SYNCS.PHASECHK.TRANS64.TRYWAIT P0, [R6+URZ], R5 ;  /* 0x00000005060075a7 */ /* 0x001064000800017f */
[----:B-1----:R-:W-:Y:S05]  /*8ae0*/  @!P0 NANOSLEEP.SYNCS 0x989680 ;  /* 0x009896800000895d */ /* 0x002fea0003900000 */
[----:B------:R-:W1:Y:S02]  /*8af0*/  @!P0 SYNCS.PHASECHK.TRANS64 P0, [R6+URZ], R5 ;  /* 0x00000005060085a7 */ /* 0x000e64000800007f */
[----:B-1----:R-:W-:Y:S05]  /*8b00*/  @!P0 BRA `(.L_x_153) ;  /* 0xfffffffc00f08947 */ /* 0x002fea000383ffff */
[----:B------:R-:W-:Y:S05]  /*8b10*/  BRA `(.L_x_197) ;  /* 0xfffffff000407947 */ /* 0x000fea000383ffff */
.L_x_154:
[----:B0-----:R0:W1:Y:S02]  /*8b20*/  SYNCS.PHASECHK.TRANS64.TRYWAIT P0, [R9+URZ], R4 ;  /* 0x00000004090075a7 */ /* 0x001064000800017f */
[----:B-1----:R-:W-:Y:S05]  /*8b30*/  @!P0 NANOSLEEP.SYNCS 0x989680 ;  /* 0x009896800000895d */ /* 0x002fea0003900000 */
[----:B------:R-:W1:Y:S02]  /*8b40*/  @!P0 SYNCS.PHASECHK.TRANS64 P0, [R9+URZ], R4 ;  /* 0x00000004090085a7 */ /* 0x000e64000800007f */
[----:B-1----:R-:W-:Y:S05]  /*8b50*/  @!P0 BRA `(.L_x_154) ;  /* 0xfffffffc00f08947 */ /* 0x002fea000383ffff */
[----:B------:R-:W-:Y:S05]  /*8b60*/  BRA `(.L_x_198) ;  /* 0xfffffff000507947 */ /* 0x000fea000383ffff */
.L_x_155:
[----:B0-----:R0:W1:Y:S02]  /*8b70*/  SYNCS.PHASECHK.TRANS64.TRYWAIT P0, [R6+URZ], R5 ;  /* 0x00000005060075a7 */ /* 0x001064000800017f */
[----:B-1----:R-:W-:Y:S05]  /*8b80*/  @!P0 NANOSLEEP.SYNCS 0x989680 ;  /* 0x009896800000895d */ /* 0x002fea0003900000 */
[----:B------:R-:W1:Y:S02]  /*8b90*/  @!P0 SYNCS.PHASECHK.TRANS64 P0, [R6+URZ], R5 ;  /* 0x00000005060085a7 */ /* 0x000e64000800007f */
[----:B-1----:R-:W-:Y:S05]  /*8ba0*/  @!P0 BRA `(.L_x_155) ;  /* 0xfffffffc00f08947 */ /* 0x002fea000383ffff */
[----:B------:R-:W-:Y:S05]  /*8bb0*/  BRA `(.L_x_199) ;  /* 0xfffffff000607947 */ /* 0x000fea000383ffff */
.L_x_156:
[----:B0-----:R0:W1:Y:S02]  /*8bc0*/  SYNCS.PHASECHK.TRANS64.TRYWAIT P0, [R9+URZ], R4 ;  /* 0x00000004090075a7 */ /* 0x001064000800017f */
[----:B-1----:R-:W-:Y:S05]  /*8bd0*/  @!P0 NANOSLEEP.SYNCS 0x989680 ;  /* 0x009896800000895d */ /* 0x002fea0003900000 */
[----:B------:R-:W1:Y:S02]  /*8be0*/  @!P0 SYNCS.PHASECHK.TRANS64 P0, [R9+URZ], R4 ;  /* 0x00000004090085a7 */ /* 0x000e64000800007f */
[----:B-1----:R-:W-:Y:S05]  /*8bf0*/  @!P0 BRA `(.L_x_156) ;  /* 0xfffffffc00f08947 */ /* 0x002fea000383ffff */
[----:B------:R-:W-:Y:S05]  /*8c00*/  BRA `(.L_x_200) ;  /* 0xfffffff000707947 */ /* 0x000fea000383ffff */
.L_x_157:
[----:B0-----:R0:W1:Y:S02]  /*8c10*/  SYNCS.PHASECHK.TRANS64.TRYWAIT P0, [R8+URZ], R5 ;  /* 0x00000005080075a7 */ /* 0x001064000800017f */
[----:B-1----:R-:W-:Y:S05]  /*8c20*/  @!P0 NANOSLEEP.SYNCS 0x989680 ;  /* 0x009896800000895d */ /* 0x002fea0003900000 */
[----:B------:R-:W1:Y:S02]  /*8c30*/  @!P0 SYNCS.PHASECHK.TRANS64 P0, [R8+URZ], R5 ;  /* 0x00000005080085a7 */ /* 0x000e64000800007f */
[----:B-1----:R-:W-:Y:S05]  /*8c40*/  @!P0 BRA `(.L_x_157) ;  /* 0xfffffffc00f08947 */ /* 0x002fea000383ffff */
[----:B------:R-:W-:Y:S05]  /*8c50*/  BRA `(.L_x_201) ;  /* 0xfffffff000807947 */ /* 0x000fea000383ffff */
.L_x_158:
[----:B-1----:R1:W2:Y:S02]  /*8c60*/  SYNCS.PHASECHK.TRANS64.TRYWAIT P0, [R11+URZ], R6 ;  /* 0x000000060b0075a7 */ /* 0x0022a4000800017f */
[----:B--2---:R-:W-:Y:S05]  /*8c70*/  @!P0 NANOSLEEP.SYNCS 0x989680 ;  /* 0x009896800000895d */ /* 0x004fea0003900000 */
[----:B------:R-:W2:Y:S02]  /*8c80*/  @!P0 SYNCS.PHASECHK.TRANS64 P0, [R11+URZ], R6 ;  /* 0x000000060b0085a7 */ /* 0x000ea4000800007f */
[----:B--2---:R-:W-:Y:S05]  /*8c90*/  @!P0 BRA `(.L_x_158) ;  /* 0xfffffffc00f08947 */ /* 0x004fea000383ffff */
[----:B------:R-:W-:Y:S05]  /*8ca0*/  BRA `(.L_x_202) ;  /* 0xfffffff000887947 */ /* 0x000fea000383ffff */
.L_x_203:
[----:B------:R-:W-:-:S00]  /*8cb0*/  BRA `(.L_x_203) ;  /* 0xfffffffc00fc7947 */ /* 0x000fc0000383ffff */
[----:B------:R-:W-:-:S00]  /*8cc0*/  NOP ;  /* 0x0000000000007918 */ /* 0x000fc00000000000 */
        /* <DEDUP_REMOVED lines=11> */
.L_x_204:


//--------------------- .nv.shared._ZN7cutlass13device_kernelINS_4gemm6kernel13GemmUniversalIN4cute5tupleIJiiiiEEENS1_10collective13CollectiveMmaINS1_37MainloopSm90TmaGmmaWarpSpecializedFP8ILi37ENS5_IJNS4_1CILi1EEESB_SB_EEENS1_35KernelTmaWarpSpecializedCooperativeEEENS5_IJNSA_ILi128EEENSA_ILi64EEENSA_ILi32EEEEEENS_12float_e5m2_tENS5_IJlSB_lEEESJ_SK_NS4_8TiledMMAINS4_8MMA_AtomIJNS4_4SM904GMMA30MMA_64x64x32_F32E5M2E5M2_SS_TNILNSO_7ScaleInE1ELSQ_1EEEEEENS4_6LayoutINS5_IJNSA_ILi2EEESB_SB_EEENS5_IJSB_NSA_ILi0EEESW_EEEEENS5_IJNS4_10UnderscoreESZ_SZ_EEEEENS4_13SM90_TMA_LOADENS4_14ComposedLayoutINS4_7SwizzleILi1ELi4ELi3EEENS4_18smem_ptr_flag_bitsILi8EEENST_INS5_IJNSA_ILi8EEESH_EEENS5_IJSH_SB_EEEEEEEvNS4_8identityES12_S1C_vS1D_EENS_8epilogue10collective6detail29Sm90TmaWarpSpecializedAdapterINS1G_15DefaultEpilogueISJ_SK_SK_NS1F_6thread17LinearCombinationISJ_Li1EffLNS1K_9ScaleType4KindE0ELNS_15FloatRoundStyleE2ESJ_EENS1_15EpilogueDefaultEEEEEvvEEEEvNT_6ParamsE --------------------------
	.section	.nv.shared._ZN7cutlass13device_kernelINS_4gemm6kernel13GemmUniversalIN4cute5tupleIJiiiiEEENS1_10collective13CollectiveMmaINS1_37MainloopSm90TmaGmmaWarpSpecializedFP8ILi37ENS5_IJNS4_1CILi1EEESB_SB_EEENS1_35KernelTmaWarpSpecializedCooperativeEEENS5_IJNSA_ILi128EEENSA_ILi64EEENSA_ILi32EEEEEENS_12float_e5m2_tENS5_IJlSB_lEEESJ_SK_NS4_8TiledMMAINS4_8MMA_AtomIJNS4_4SM904GMMA30MMA_64x64x32_F32E5M2E5M2_SS_TNILNSO_7ScaleInE1ELSQ_1EEEEEENS4_6LayoutINS5_IJNSA_ILi2EEESB_SB_EEENS5_IJSB_NSA_ILi0EEESW_EEEEENS5_IJNS4_10UnderscoreESZ_SZ_EEEEENS4_13SM90_TMA_LOADENS4_14ComposedLayoutINS4_7SwizzleILi1ELi4ELi3EEENS4_18smem_ptr_flag_bitsILi8EEENST_INS5_IJNSA_ILi8EEESH_EEENS5_IJSH_SB_EEEEEEEvNS4_8identityES12_S1C_vS1D_EENS_8epilogue10collective6detail29Sm90TmaWarpSpecializedAdapterINS1G_15DefaultEpilogueISJ_SK_SK_NS1F_6thread17LinearCombinationISJ_Li1EffLNS1K_9ScaleType4KindE0ELNS_15FloatRoundStyleE2ESJ_EENS1_15EpilogueDefaultEEEEEvvEEEEvNT_6ParamsE,"aw",@nobits
	.sectionflags	@""
	.align	16
	.zero		1024


//--------------------- .nv.shared.reserved.0     --------------------------
	.section	.nv.shared.reserved.0,"aw",@nobits
	.weak		__nv_reservedSMEM_offset_0_alias
	.size		__nv_reservedSMEM_offset_0_alias, 0, 0
	.other		__nv_reservedSMEM_offset_0_alias,@"STO_CUDA_RESERVED_SHARED STV_DEFAULT"
__nv_reservedSMEM_offset_0_alias:
	.zero		0


//--------------------- .nv.global                --------------------------
	.section	.nv.global,"aw",@nobits
.nv.global:
	.type		_ZN39_INTERNAL_2c0031d9_4_k_cu_84a1c680_43274cute1_E,@object
	.size		_ZN39_INTERNAL_2c0031d9_4_k_cu_84a1c680_43274cute1_E,(_ZN39_INTERNAL_2c0031d9_4_k_cu_84a1c680_43274cuda3std3__45__cpo6cbeginE - _ZN39_INTERNAL_2c0031d9_4_k_cu_84a1c680_43274cute1_E)
_ZN39_INTERNAL_2c0031d9_4_k_cu_84a1c680_43274cute1_E:
	.zero		1
	.type		_ZN39_INTERNAL_2c0031d9_4_k_cu_84a1c680_43274cuda3std3__45__cpo6cbeginE,@object
	.size		_ZN39_INTERNAL_2c0031d9_4_k_cu_84a1c680_43274cuda3std3__45__cpo6cbeginE,(_ZN39_INTERNAL_2c0031d9_4_k_cu_84a1c680_43274cuda3std3__48in_placeE - _ZN39_INTERNAL_2c0031d9_4_k_cu_84a1c680_43274cuda3std3__45__cpo6cbeginE)
_ZN39_INTERNAL_2c0031d9_4_k_cu_84a1c680_43274cuda3std3__45__cpo6cbeginE:
	.zero		1
	.type		_ZN39_INTERNAL_2c0031d9_4_k_cu_84a1c680_43274cuda3std3__48in_placeE,@object
	.size		_ZN39_INTERNAL_2c0031d9_4_k_cu_84a1c680_43274cuda3std3__48in_placeE,(_ZN39_INTERNAL_2c0031d9_4_k_cu_84a1c680_43274cuda3std6ranges3__45__cpo9iter_moveE - _ZN39_INTERNAL_2c0031d9_4_k_cu_84a1c680_43274cuda3std3__48in_placeE)
_ZN39_INTERNAL_2c0031d9_4_k_cu_84a1c680_43274cuda3std3__48in_placeE:
	.zero		1
	.type		_ZN39_INTERNAL_2c0031d9_4_k_cu_84a1c680_43274cuda3std6ranges3__45__cpo9iter_moveE,@object
	.size		_ZN39_INTERNAL_2c0031d9_4_k_cu_84a1c680_43274cuda3std6ranges3__45__cpo9iter_moveE,(_ZN39_INTERNAL_2c0031d9_4_k_cu_84a1c680_43274cuda3std3__45__cpo5beginE - _ZN39_INTERNAL_2c0031d9_4_k_cu_84a1c680_43274cuda3std6ranges3__45__cpo9iter_moveE)
_ZN39_INTERNAL_2c0031d9_4_k_cu_84a1c680_43274cuda3std6ranges3__45__cpo9iter_moveE:
	.zero		1
	.type		_ZN39_INTERNAL_2c0031d9_4_k_cu_84a1c680_43274cuda3std3__45__cpo5beginE,@object
	.size		_ZN39_INTERNAL_2c0031d9_4_k_cu_84a1c680_43274cuda3std3__45__cpo5beginE,(_ZN39_INTERNAL_2c0031d9_4_k_cu_84a1c680_43274cuda3std3__441_GLOBAL__N__2c0031d9_4_k_cu_84a1c680_43276ignoreE - _ZN39_INTERNAL_2c0031d9_4_k_cu_84a1c680_43274cuda3std3__45__cpo5beginE)
_ZN39_INTERNAL_2c0031d9_4_k_cu_84a1c680_43274cuda3std3__45__cpo5beginE:
	.zero		1
	.type		_ZN39_INTERNAL_2c0031d9_4_k_cu_84a1c680_43274cuda3std3__441_GLOBAL__N__2c0031d9_4_k_cu_84a1c680_43276ignoreE,@object
	.size		_ZN39_INTERNAL_2c0031d9_4_k_cu_84a1c680_43274cuda3std3__441_GLOBAL__N__2c0031d9_4_k_cu_84a1c680_43276ignoreE,(_ZN39_INTERNAL_2c0031d9_4_k_cu_84a1c680_43274cute7productE - _ZN39_INTERNAL_2c0031d9_4_k_cu_84a1c680_43274cuda3std3__441_GLOBAL__N__2c0031d9_4_k_cu_84a1c680_43276ignoreE)
_ZN39_INTERNAL_2c0031d9_4_k_cu_84a1c680_43274cuda3std3__441_GLOBAL__N__2c0031d9_4_k_cu_84a1c680_43276ignoreE:
	.zero		1
	.type		_ZN39_INTERNAL_2c0031d9_4_k_cu_84a1c680_43274cute7productE,@object
	.size		_ZN39_INTERNAL_2c0031d9_4_k_cu_84a1c680_43274cute7productE,(_ZN39_INTERNAL_2c0031d9_4_k_cu_84a1c680_43274cuda3std3__45__cpo3endE - _ZN39_INTERNAL_2c0031d9_4_k_cu_84a1c680_43274cute7productE)
_ZN39_INTERNAL_2c0031d9_4_k_cu_84a1c680_43274cute7productE:
	.zero		1
	.type		_ZN39_INTERNAL_2c0031d9_4_k_cu_84a1c680_43274cuda3std3__45__cpo3endE,@object
	.size		_ZN39_INTERNAL_2c0031d9_4_k_cu_84a1c680_43274cuda3std3__45__cpo3endE,(_ZN39_INTERNAL_2c0031d9_4_k_cu_84a1c680_43274cuda3std3__419piecewise_constructE - _ZN39_INTERNAL_2c0031d9_4_k_cu_84a1c680_43274cuda3std3__45__cpo3endE)
_ZN39_INTERNAL_2c0031d9_4_k_cu_84a1c680_43274cuda3std3__45__cpo3endE:
	.zero		1
	.type		_ZN39_INTERNAL_2c0031d9_4_k_cu_84a1c680_43274cuda3std3__419piecewise_constructE,@object
	.size		_ZN39_INTERNAL_2c0031d9_4_k_cu_84a1c680_43274cuda3std3__419piecewise_constructE,(_ZN39_INTERNAL_2c0031d9_4_k_cu_84a1c680_43274cuda3std3__45__cpo4cendE - _ZN39_INTERNAL_2c0031d9_4_k_cu_84a1c680_43274cuda3std3__419piecewise_constructE)
_ZN39_INTERNAL_2c0031d9_4_k_cu_84a1c680_43274cuda3std3__419piecewise_constructE:
	.zero		1
	.type		_ZN39_INTERNAL_2c0031d9_4_k_cu_84a1c680_43274cuda3std3__45__cpo4cendE,@object
	.size		_ZN39_INTERNAL_2c0031d9_4_k_cu_84a1c680_43274cuda3std3__45__cpo4cendE,(_ZN39_INTERNAL_2c0031d9_4_k_cu_84a1c680_43274cuda3std6ranges3__45__cpo4swapE - _ZN39_INTERNAL_2c0031d9_4_k_cu_84a1c680_43274cuda3std3__45__cpo4cendE)
_ZN39_INTERNAL_2c0031d9_4_k_cu_84a1c680_43274cuda3std3__45__cpo4cendE:
	.zero		1
	.type		_ZN39_INTERNAL_2c0031d9_4_k_cu_84a1c680_43274cuda3std6ranges3__45__cpo4swapE,@object
	.size		_ZN39_INTERNAL_2c0031d9_4_k_cu_84a1c680_43274cuda3std6ranges3__45__cpo4swapE,(.L_7 - _ZN39_INTERNAL_2c0031d9_4_k_cu_84a1c680_43274cuda3std6ranges3__45__cpo4swapE)
_ZN39_INTERNAL_2c0031d9_4_k_cu_84a1c680_43274cuda3std6ranges3__45__cpo4swapE:
	.zero		1
.L_7:


//--------------------- .nv.constant0._ZN7cutlass13device_kernelINS_4gemm6kernel13GemmUniversalIN4cute5tupleIJiiiiEEENS1_10collective13CollectiveMmaINS1_37MainloopSm90TmaGmmaWarpSpecializedFP8ILi37ENS5_IJNS4_1CILi1EEESB_SB_EEENS1_35KernelTmaWarpSpecializedCooperativeEEENS5_IJNSA_ILi128EEENSA_ILi64EEENSA_ILi32EEEEEENS_12float_e5m2_tENS5_IJlSB_lEEESJ_SK_NS4_8TiledMMAINS4_8MMA_AtomIJNS4_4SM904GMMA30MMA_64x64x32_F32E5M2E5M2_SS_TNILNSO_7ScaleInE1ELSQ_1EEEEEENS4_6LayoutINS5_IJNSA_ILi2EEESB_SB_EEENS5_IJSB_NSA_ILi0EEESW_EEEEENS5_IJNS4_10UnderscoreESZ_SZ_EEEEENS4_13SM90_TMA_LOADENS4_14ComposedLayoutINS4_7SwizzleILi1ELi4ELi3EEENS4_18smem_ptr_flag_bitsILi8EEENST_INS5_IJNSA_ILi8EEESH_EEENS5_IJSH_SB_EEEEEEEvNS4_8identityES12_S1C_vS1D_EENS_8epilogue10collective6detail29Sm90TmaWarpSpecializedAdapterINS1G_15DefaultEpilogueISJ_SK_SK_NS1F_6thread17LinearCombinationISJ_Li1EffLNS1K_9ScaleType4KindE0ELNS_15FloatRoundStyleE2ESJ_EENS1_15EpilogueDefaultEEEEEvvEEEEvNT_6ParamsE --------------------------
	.section	.nv.constant0._ZN7cutlass13device_kernelINS_4gemm6kernel13GemmUniversalIN4cute5tupleIJiiiiEEENS1_10collective13CollectiveMmaINS1_37MainloopSm90TmaGmmaWarpSpecializedFP8ILi37ENS5_IJNS4_1CILi1EEESB_SB_EEENS1_35KernelTmaWarpSpecializedCooperativeEEENS5_IJNSA_ILi128EEENSA_ILi64EEENSA_ILi32EEEEEENS_12float_e5m2_tENS5_IJlSB_lEEESJ_SK_NS4_8TiledMMAINS4_8MMA_AtomIJNS4_4SM904GMMA30MMA_64x64x32_F32E5M2E5M2_SS_TNILNSO_7ScaleInE1ELSQ_1EEEEEENS4_6LayoutINS5_IJNSA_ILi2EEESB_SB_EEENS5_IJSB_NSA_ILi0EEESW_EEEEENS5_IJNS4_10UnderscoreESZ_SZ_EEEEENS4_13SM90_TMA_LOADENS4_14ComposedLayoutINS4_7SwizzleILi1ELi4ELi3EEENS4_18smem_ptr_flag_bitsILi8EEENST_INS5_IJNSA_ILi8EEESH_EEENS5_IJSH_SB_EEEEEEEvNS4_8identityES12_S1C_vS1D_EENS_8epilogue10collective6detail29Sm90TmaWarpSpecializedAdapterINS1G_15DefaultEpilogueISJ_SK_SK_NS1F_6thread17LinearCombinationISJ_Li1EffLNS1K_9ScaleType4KindE0ELNS_15FloatRoundStyleE2ESJ_EENS1_15EpilogueDefaultEEEEEvvEEEEvNT_6ParamsE,"a",@progbits
	.sectionflags	@""
	.align	4
.nv.constant0._ZN7cutlass13device_kernelINS_4gemm6kernel13GemmUniversalIN4cute5tupleIJiiiiEEENS1_10collective13CollectiveMmaINS1_37MainloopSm90TmaGmmaWarpSpecializedFP8ILi37ENS5_IJNS4_1CILi1EEESB_SB_EEENS1_35KernelTmaWarpSpecializedCooperativeEEENS5_IJNSA_ILi128EEENSA_ILi64EEENSA_ILi32EEEEEENS_12float_e5m2_tENS5_IJlSB_lEEESJ_SK_NS4_8TiledMMAINS4_8MMA_AtomIJNS4_4SM904GMMA30MMA_64x64x32_F32E5M2E5M2_SS_TNILNSO_7ScaleInE1ELSQ_1EEEEEENS4_6LayoutINS5_IJNSA_ILi2EEESB_SB_EEENS5_IJSB_NSA_ILi0EEESW_EEEEENS5_IJNS4_10UnderscoreESZ_SZ_EEEEENS4_13SM90_TMA_LOADENS4_14ComposedLayoutINS4_7SwizzleILi1ELi4ELi3EEENS4_18smem_ptr_flag_bitsILi8EEENST_INS5_IJNSA_ILi8EEESH_EEENS5_IJSH_SB_EEEEEEEvNS4_8identityES12_S1C_vS1D_EENS_8epilogue10collective6detail29Sm90TmaWarpSpecializedAdapterINS1G_15DefaultEpilogueISJ_SK_SK_NS1F_6thread17LinearCombinationISJ_Li1EffLNS1K_9ScaleType4KindE0ELNS_15FloatRoundStyleE2ESJ_EENS1_15EpilogueDefaultEEEEEvvEEEEvNT_6ParamsE:
	.zero		1664


//--------------------- SYMBOLS --------------------------

	.type		.nv.reservedSmem.offset0,@object
	.size		.nv.reservedSmem.offset0,0x4
